//
// Generated by NVIDIA NVVM Compiler
//
// Compiler Build ID: CL-36424714
// Cuda compilation tools, release 13.0, V13.0.88
// Based on NVVM 20.0.0
//

.version 9.0
.target sm_100
.address_size 64

	// .globl	_Z11init_kerneliPaP17curandStateXORWOWm
.global .align 4 .b8 precalc_xorwow_matrix[102400];
.global .align 4 .b8 precalc_xorwow_offset_matrix[102400];
.global .align 4 .b8 mrg32k3aM1[2304];
.global .align 4 .b8 mrg32k3aM2[2304];
.global .align 4 .b8 mrg32k3aM1SubSeq[2016];
.global .align 4 .b8 mrg32k3aM2SubSeq[2016];
.global .align 4 .b8 mrg32k3aM1Seq[2304];
.global .align 4 .b8 mrg32k3aM2Seq[2304];
.const .align 8 .b8 __cr_lgamma_table[72];
// _ZZ11tabu_kerneliiPaPxP17curandStateXORWOWE7s_cur_e has been demoted
// _ZZ11tabu_kerneliiPaPxP17curandStateXORWOWE8s_best_e has been demoted
// _ZZ11tabu_kerneliiPaPxP17curandStateXORWOWE8block_dE has been demoted
// _ZZ11tabu_kerneliiPaPxP17curandStateXORWOWE9block_idx has been demoted
// _ZZ20select_elites_kernelPxPiE7indices has been demoted
// _ZZ20select_elites_kernelPxPiE4vals has been demoted
.extern .shared .align 16 .b8 shared_mem[];

.visible .entry _Z11init_kerneliPaP17curandStateXORWOWm(
	.param .u32 _Z11init_kerneliPaP17curandStateXORWOWm_param_0,
	.param .u64 .ptr .align 1 _Z11init_kerneliPaP17curandStateXORWOWm_param_1,
	.param .u64 .ptr .align 1 _Z11init_kerneliPaP17curandStateXORWOWm_param_2,
	.param .u64 _Z11init_kerneliPaP17curandStateXORWOWm_param_3
)
{
	.reg .pred 	%p<39>;
	.reg .b16 	%rs<8>;
	.reg .b32 	%r<592>;
	.reg .b32 	%f<15>;
	.reg .b64 	%rd<29>;

	ld.param.u32 	%r263, [_Z11init_kerneliPaP17curandStateXORWOWm_param_0];
	ld.param.u64 	%rd12, [_Z11init_kerneliPaP17curandStateXORWOWm_param_1];
	ld.param.u64 	%rd10, [_Z11init_kerneliPaP17curandStateXORWOWm_param_2];
	ld.param.u64 	%rd11, [_Z11init_kerneliPaP17curandStateXORWOWm_param_3];
	cvta.to.global.u64 	%rd1, %rd12;
	mov.u32 	%r264, %ctaid.x;
	mov.u32 	%r265, %ntid.x;
	mov.u32 	%r266, %tid.x;
	mad.lo.s32 	%r1, %r264, %r265, %r266;
	setp.gt.s32 	%p1, %r1, 16383;
	@%p1 bra 	$L__BB0_55;
	cvta.to.global.u64 	%rd13, %rd10;
	cvt.s64.s32 	%rd28, %r1;
	mul.wide.s32 	%rd14, %r1, 48;
	add.s64 	%rd3, %rd13, %rd14;
	cvt.u32.u64 	%r267, %rd11;
	xor.b32  	%r268, %r267, -1429050551;
	mul.lo.s32 	%r269, %r268, 1099087573;
	{ .reg .b32 tmp; mov.b64 {tmp, %r270}, %rd11; }
	xor.b32  	%r271, %r270, -136515619;
	mul.lo.s32 	%r272, %r271, -1703105765;
	add.s32 	%r273, %r269, %r272;
	add.s32 	%r591, %r273, 6615241;
	add.s32 	%r590, %r269, 123456789;
	st.global.v2.u32 	[%rd3], {%r591, %r590};
	xor.b32  	%r589, %r269, 362436069;
	add.s32 	%r588, %r272, 521288629;
	st.global.v2.u32 	[%rd3+8], {%r589, %r588};
	xor.b32  	%r587, %r272, 88675123;
	add.s32 	%r586, %r269, 5783321;
	st.global.v2.u32 	[%rd3+16], {%r587, %r586};
	setp.eq.s32 	%p2, %r1, 0;
	@%p2 bra 	$L__BB0_44;
	mov.b32 	%r455, 0;
$L__BB0_3:
	and.b64  	%rd5, %rd28, 3;
	setp.eq.s64 	%p3, %rd5, 0;
	@%p3 bra 	$L__BB0_42;
	mul.wide.u32 	%rd15, %r455, 3200;
	mov.u64 	%rd16, precalc_xorwow_matrix;
	add.s64 	%rd6, %rd16, %rd15;
	cvt.u32.u64 	%r9, %rd5;
	mov.b32 	%r456, 0;
$L__BB0_5:
	mov.b32 	%r469, 0;
	mov.u32 	%r470, %r469;
	mov.u32 	%r471, %r469;
	mov.u32 	%r472, %r469;
	mov.u32 	%r473, %r469;
	mov.u32 	%r462, %r469;
$L__BB0_6:
	mul.wide.u32 	%rd17, %r462, 4;
	add.s64 	%rd18, %rd3, %rd17;
	ld.global.u32 	%r17, [%rd18+4];
	shl.b32 	%r18, %r462, 5;
	mov.b32 	%r468, 0;
$L__BB0_7:
	.pragma "nounroll";
	shr.u32 	%r278, %r17, %r468;
	and.b32  	%r279, %r278, 1;
	setp.eq.b32 	%p4, %r279, 1;
	not.pred 	%p5, %p4;
	add.s32 	%r280, %r18, %r468;
	mul.lo.s32 	%r281, %r280, 5;
	mul.wide.u32 	%rd19, %r281, 4;
	add.s64 	%rd7, %rd6, %rd19;
	@%p5 bra 	$L__BB0_9;
	ld.global.u32 	%r282, [%rd7];
	xor.b32  	%r473, %r473, %r282;
	ld.global.u32 	%r283, [%rd7+4];
	xor.b32  	%r472, %r472, %r283;
	ld.global.u32 	%r284, [%rd7+8];
	xor.b32  	%r471, %r471, %r284;
	ld.global.u32 	%r285, [%rd7+12];
	xor.b32  	%r470, %r470, %r285;
	ld.global.u32 	%r286, [%rd7+16];
	xor.b32  	%r469, %r469, %r286;
$L__BB0_9:
	and.b32  	%r288, %r278, 2;
	setp.eq.s32 	%p6, %r288, 0;
	@%p6 bra 	$L__BB0_11;
	ld.global.u32 	%r289, [%rd7+20];
	xor.b32  	%r473, %r473, %r289;
	ld.global.u32 	%r290, [%rd7+24];
	xor.b32  	%r472, %r472, %r290;
	ld.global.u32 	%r291, [%rd7+28];
	xor.b32  	%r471, %r471, %r291;
	ld.global.u32 	%r292, [%rd7+32];
	xor.b32  	%r470, %r470, %r292;
	ld.global.u32 	%r293, [%rd7+36];
	xor.b32  	%r469, %r469, %r293;
$L__BB0_11:
	and.b32  	%r295, %r278, 4;
	setp.eq.s32 	%p7, %r295, 0;
	@%p7 bra 	$L__BB0_13;
	ld.global.u32 	%r296, [%rd7+40];
	xor.b32  	%r473, %r473, %r296;
	ld.global.u32 	%r297, [%rd7+44];
	xor.b32  	%r472, %r472, %r297;
	ld.global.u32 	%r298, [%rd7+48];
	xor.b32  	%r471, %r471, %r298;
	ld.global.u32 	%r299, [%rd7+52];
	xor.b32  	%r470, %r470, %r299;
	ld.global.u32 	%r300, [%rd7+56];
	xor.b32  	%r469, %r469, %r300;
$L__BB0_13:
	and.b32  	%r302, %r278, 8;
	setp.eq.s32 	%p8, %r302, 0;
	@%p8 bra 	$L__BB0_15;
	ld.global.u32 	%r303, [%rd7+60];
	xor.b32  	%r473, %r473, %r303;
	ld.global.u32 	%r304, [%rd7+64];
	xor.b32  	%r472, %r472, %r304;
	ld.global.u32 	%r305, [%rd7+68];
	xor.b32  	%r471, %r471, %r305;
	ld.global.u32 	%r306, [%rd7+72];
	xor.b32  	%r470, %r470, %r306;
	ld.global.u32 	%r307, [%rd7+76];
	xor.b32  	%r469, %r469, %r307;
$L__BB0_15:
	and.b32  	%r309, %r278, 16;
	setp.eq.s32 	%p9, %r309, 0;
	@%p9 bra 	$L__BB0_17;
	ld.global.u32 	%r310, [%rd7+80];
	xor.b32  	%r473, %r473, %r310;
	ld.global.u32 	%r311, [%rd7+84];
	xor.b32  	%r472, %r472, %r311;
	ld.global.u32 	%r312, [%rd7+88];
	xor.b32  	%r471, %r471, %r312;
	ld.global.u32 	%r313, [%rd7+92];
	xor.b32  	%r470, %r470, %r313;
	ld.global.u32 	%r314, [%rd7+96];
	xor.b32  	%r469, %r469, %r314;
$L__BB0_17:
	and.b32  	%r316, %r278, 32;
	setp.eq.s32 	%p10, %r316, 0;
	@%p10 bra 	$L__BB0_19;
	ld.global.u32 	%r317, [%rd7+100];
	xor.b32  	%r473, %r473, %r317;
	ld.global.u32 	%r318, [%rd7+104];
	xor.b32  	%r472, %r472, %r318;
	ld.global.u32 	%r319, [%rd7+108];
	xor.b32  	%r471, %r471, %r319;
	ld.global.u32 	%r320, [%rd7+112];
	xor.b32  	%r470, %r470, %r320;
	ld.global.u32 	%r321, [%rd7+116];
	xor.b32  	%r469, %r469, %r321;
$L__BB0_19:
	and.b32  	%r323, %r278, 64;
	setp.eq.s32 	%p11, %r323, 0;
	@%p11 bra 	$L__BB0_21;
	ld.global.u32 	%r324, [%rd7+120];
	xor.b32  	%r473, %r473, %r324;
	ld.global.u32 	%r325, [%rd7+124];
	xor.b32  	%r472, %r472, %r325;
	ld.global.u32 	%r326, [%rd7+128];
	xor.b32  	%r471, %r471, %r326;
	ld.global.u32 	%r327, [%rd7+132];
	xor.b32  	%r470, %r470, %r327;
	ld.global.u32 	%r328, [%rd7+136];
	xor.b32  	%r469, %r469, %r328;
$L__BB0_21:
	and.b32  	%r330, %r278, 128;
	setp.eq.s32 	%p12, %r330, 0;
	@%p12 bra 	$L__BB0_23;
	ld.global.u32 	%r331, [%rd7+140];
	xor.b32  	%r473, %r473, %r331;
	ld.global.u32 	%r332, [%rd7+144];
	xor.b32  	%r472, %r472, %r332;
	ld.global.u32 	%r333, [%rd7+148];
	xor.b32  	%r471, %r471, %r333;
	ld.global.u32 	%r334, [%rd7+152];
	xor.b32  	%r470, %r470, %r334;
	ld.global.u32 	%r335, [%rd7+156];
	xor.b32  	%r469, %r469, %r335;
$L__BB0_23:
	and.b32  	%r337, %r278, 256;
	setp.eq.s32 	%p13, %r337, 0;
	@%p13 bra 	$L__BB0_25;
	ld.global.u32 	%r338, [%rd7+160];
	xor.b32  	%r473, %r473, %r338;
	ld.global.u32 	%r339, [%rd7+164];
	xor.b32  	%r472, %r472, %r339;
	ld.global.u32 	%r340, [%rd7+168];
	xor.b32  	%r471, %r471, %r340;
	ld.global.u32 	%r341, [%rd7+172];
	xor.b32  	%r470, %r470, %r341;
	ld.global.u32 	%r342, [%rd7+176];
	xor.b32  	%r469, %r469, %r342;
$L__BB0_25:
	and.b32  	%r344, %r278, 512;
	setp.eq.s32 	%p14, %r344, 0;
	@%p14 bra 	$L__BB0_27;
	ld.global.u32 	%r345, [%rd7+180];
	xor.b32  	%r473, %r473, %r345;
	ld.global.u32 	%r346, [%rd7+184];
	xor.b32  	%r472, %r472, %r346;
	ld.global.u32 	%r347, [%rd7+188];
	xor.b32  	%r471, %r471, %r347;
	ld.global.u32 	%r348, [%rd7+192];
	xor.b32  	%r470, %r470, %r348;
	ld.global.u32 	%r349, [%rd7+196];
	xor.b32  	%r469, %r469, %r349;
$L__BB0_27:
	and.b32  	%r351, %r278, 1024;
	setp.eq.s32 	%p15, %r351, 0;
	@%p15 bra 	$L__BB0_29;
	ld.global.u32 	%r352, [%rd7+200];
	xor.b32  	%r473, %r473, %r352;
	ld.global.u32 	%r353, [%rd7+204];
	xor.b32  	%r472, %r472, %r353;
	ld.global.u32 	%r354, [%rd7+208];
	xor.b32  	%r471, %r471, %r354;
	ld.global.u32 	%r355, [%rd7+212];
	xor.b32  	%r470, %r470, %r355;
	ld.global.u32 	%r356, [%rd7+216];
	xor.b32  	%r469, %r469, %r356;
$L__BB0_29:
	and.b32  	%r358, %r278, 2048;
	setp.eq.s32 	%p16, %r358, 0;
	@%p16 bra 	$L__BB0_31;
	ld.global.u32 	%r359, [%rd7+220];
	xor.b32  	%r473, %r473, %r359;
	ld.global.u32 	%r360, [%rd7+224];
	xor.b32  	%r472, %r472, %r360;
	ld.global.u32 	%r361, [%rd7+228];
	xor.b32  	%r471, %r471, %r361;
	ld.global.u32 	%r362, [%rd7+232];
	xor.b32  	%r470, %r470, %r362;
	ld.global.u32 	%r363, [%rd7+236];
	xor.b32  	%r469, %r469, %r363;
$L__BB0_31:
	and.b32  	%r365, %r278, 4096;
	setp.eq.s32 	%p17, %r365, 0;
	@%p17 bra 	$L__BB0_33;
	ld.global.u32 	%r366, [%rd7+240];
	xor.b32  	%r473, %r473, %r366;
	ld.global.u32 	%r367, [%rd7+244];
	xor.b32  	%r472, %r472, %r367;
	ld.global.u32 	%r368, [%rd7+248];
	xor.b32  	%r471, %r471, %r368;
	ld.global.u32 	%r369, [%rd7+252];
	xor.b32  	%r470, %r470, %r369;
	ld.global.u32 	%r370, [%rd7+256];
	xor.b32  	%r469, %r469, %r370;
$L__BB0_33:
	and.b32  	%r372, %r278, 8192;
	setp.eq.s32 	%p18, %r372, 0;
	@%p18 bra 	$L__BB0_35;
	ld.global.u32 	%r373, [%rd7+260];
	xor.b32  	%r473, %r473, %r373;
	ld.global.u32 	%r374, [%rd7+264];
	xor.b32  	%r472, %r472, %r374;
	ld.global.u32 	%r375, [%rd7+268];
	xor.b32  	%r471, %r471, %r375;
	ld.global.u32 	%r376, [%rd7+272];
	xor.b32  	%r470, %r470, %r376;
	ld.global.u32 	%r377, [%rd7+276];
	xor.b32  	%r469, %r469, %r377;
$L__BB0_35:
	and.b32  	%r379, %r278, 16384;
	setp.eq.s32 	%p19, %r379, 0;
	@%p19 bra 	$L__BB0_37;
	ld.global.u32 	%r380, [%rd7+280];
	xor.b32  	%r473, %r473, %r380;
	ld.global.u32 	%r381, [%rd7+284];
	xor.b32  	%r472, %r472, %r381;
	ld.global.u32 	%r382, [%rd7+288];
	xor.b32  	%r471, %r471, %r382;
	ld.global.u32 	%r383, [%rd7+292];
	xor.b32  	%r470, %r470, %r383;
	ld.global.u32 	%r384, [%rd7+296];
	xor.b32  	%r469, %r469, %r384;
$L__BB0_37:
	and.b32  	%r386, %r278, 32768;
	setp.eq.s32 	%p20, %r386, 0;
	@%p20 bra 	$L__BB0_39;
	ld.global.u32 	%r387, [%rd7+300];
	xor.b32  	%r473, %r473, %r387;
	ld.global.u32 	%r388, [%rd7+304];
	xor.b32  	%r472, %r472, %r388;
	ld.global.u32 	%r389, [%rd7+308];
	xor.b32  	%r471, %r471, %r389;
	ld.global.u32 	%r390, [%rd7+312];
	xor.b32  	%r470, %r470, %r390;
	ld.global.u32 	%r391, [%rd7+316];
	xor.b32  	%r469, %r469, %r391;
$L__BB0_39:
	add.s32 	%r468, %r468, 16;
	setp.ne.s32 	%p21, %r468, 32;
	@%p21 bra 	$L__BB0_7;
	mad.lo.s32 	%r392, %r462, -31, %r18;
	add.s32 	%r462, %r392, 1;
	setp.ne.s32 	%p22, %r462, 5;
	@%p22 bra 	$L__BB0_6;
	st.global.u32 	[%rd3+4], %r473;
	st.global.u32 	[%rd3+8], %r472;
	st.global.u32 	[%rd3+12], %r471;
	st.global.u32 	[%rd3+16], %r470;
	st.global.u32 	[%rd3+20], %r469;
	add.s32 	%r456, %r456, 1;
	setp.lt.u32 	%p23, %r456, %r9;
	@%p23 bra 	$L__BB0_5;
$L__BB0_42:
	shr.u64 	%rd8, %rd28, 2;
	add.s32 	%r455, %r455, 1;
	setp.gt.u64 	%p24, %rd28, 3;
	mov.u64 	%rd28, %rd8;
	@%p24 bra 	$L__BB0_3;
	ld.global.v2.u32 	{%r591, %r590}, [%rd3];
	ld.global.v2.u32 	{%r589, %r588}, [%rd3+8];
	ld.global.v2.u32 	{%r587, %r586}, [%rd3+16];
$L__BB0_44:
	mov.b32 	%r393, 0;
	st.global.v2.u32 	[%rd3+24], {%r393, %r393};
	st.global.u32 	[%rd3+32], %r393;
	mov.b64 	%rd20, 0;
	st.global.u64 	[%rd3+40], %rd20;
	setp.lt.s32 	%p25, %r263, 1;
	@%p25 bra 	$L__BB0_54;
	shl.b32 	%r207, %r1, 7;
	and.b32  	%r208, %r263, 3;
	setp.lt.u32 	%p26, %r263, 4;
	mov.b32 	%r579, 0;
	mov.u32 	%r573, %r588;
	mov.u32 	%r574, %r587;
	mov.u32 	%r575, %r586;
	@%p26 bra 	$L__BB0_49;
	and.b32  	%r579, %r263, 2147483644;
	neg.s32 	%r557, %r579;
	add.s32 	%r556, %r591, 724874;
	add.s64 	%rd9, %rd1, 3;
	mov.u32 	%r555, %r207;
$L__BB0_47:
	.pragma "nounroll";
	mov.u32 	%r218, %r586;
	cvt.s64.s32 	%rd21, %r555;
	add.s64 	%rd22, %rd9, %rd21;
	shr.u32 	%r397, %r590, 2;
	xor.b32  	%r398, %r397, %r590;
	shl.b32 	%r399, %r218, 4;
	shl.b32 	%r400, %r398, 1;
	xor.b32  	%r401, %r399, %r400;
	xor.b32  	%r402, %r401, %r218;
	xor.b32  	%r219, %r402, %r398;
	add.s32 	%r403, %r556, %r219;
	add.s32 	%r404, %r403, -362437;
	cvt.rn.f32.u32 	%f1, %r404;
	fma.rn.f32 	%f2, %f1, 0f2F800000, 0f2F000000;
	setp.gt.f32 	%p27, %f2, 0f3F000000;
	selp.b16 	%rs1, 1, -1, %p27;
	st.global.u8 	[%rd22+-3], %rs1;
	shr.u32 	%r405, %r589, 2;
	xor.b32  	%r406, %r405, %r589;
	shl.b32 	%r407, %r219, 4;
	shl.b32 	%r408, %r406, 1;
	xor.b32  	%r409, %r407, %r408;
	xor.b32  	%r410, %r409, %r219;
	xor.b32  	%r573, %r410, %r406;
	add.s32 	%r411, %r556, %r573;
	cvt.rn.f32.u32 	%f3, %r411;
	fma.rn.f32 	%f4, %f3, 0f2F800000, 0f2F000000;
	setp.gt.f32 	%p28, %f4, 0f3F000000;
	selp.b16 	%rs2, 1, -1, %p28;
	st.global.u8 	[%rd22+-2], %rs2;
	shr.u32 	%r412, %r588, 2;
	xor.b32  	%r413, %r412, %r588;
	shl.b32 	%r414, %r573, 4;
	shl.b32 	%r415, %r413, 1;
	xor.b32  	%r416, %r414, %r415;
	xor.b32  	%r417, %r416, %r573;
	xor.b32  	%r574, %r417, %r413;
	add.s32 	%r418, %r556, %r574;
	add.s32 	%r419, %r418, 362437;
	cvt.rn.f32.u32 	%f5, %r419;
	fma.rn.f32 	%f6, %f5, 0f2F800000, 0f2F000000;
	setp.gt.f32 	%p29, %f6, 0f3F000000;
	selp.b16 	%rs3, 1, -1, %p29;
	st.global.u8 	[%rd22+-1], %rs3;
	shr.u32 	%r420, %r587, 2;
	xor.b32  	%r421, %r420, %r587;
	shl.b32 	%r422, %r574, 4;
	shl.b32 	%r423, %r421, 1;
	xor.b32  	%r424, %r422, %r423;
	xor.b32  	%r425, %r424, %r574;
	xor.b32  	%r586, %r425, %r421;
	add.s32 	%r426, %r556, %r586;
	add.s32 	%r427, %r426, 724874;
	cvt.rn.f32.u32 	%f7, %r427;
	fma.rn.f32 	%f8, %f7, 0f2F800000, 0f2F000000;
	setp.gt.f32 	%p30, %f8, 0f3F000000;
	selp.b16 	%rs4, 1, -1, %p30;
	st.global.u8 	[%rd22], %rs4;
	add.s32 	%r557, %r557, 4;
	add.s32 	%r556, %r556, 1449748;
	add.s32 	%r555, %r555, 4;
	setp.ne.s32 	%p31, %r557, 0;
	mov.u32 	%r589, %r219;
	mov.u32 	%r588, %r573;
	mov.u32 	%r587, %r574;
	mov.u32 	%r590, %r218;
	@%p31 bra 	$L__BB0_47;
	add.s32 	%r591, %r556, -724874;
	mov.u32 	%r590, %r218;
	mov.u32 	%r589, %r219;
	mov.u32 	%r588, %r573;
	mov.u32 	%r587, %r574;
	mov.u32 	%r575, %r586;
$L__BB0_49:
	setp.eq.s32 	%p32, %r208, 0;
	@%p32 bra 	$L__BB0_54;
	setp.eq.s32 	%p33, %r208, 1;
	mov.u32 	%r581, %r590;
	mov.u32 	%r582, %r589;
	mov.u32 	%r583, %r573;
	mov.u32 	%r584, %r574;
	mov.u32 	%r585, %r575;
	@%p33 bra 	$L__BB0_52;
	shr.u32 	%r429, %r590, 2;
	xor.b32  	%r430, %r429, %r590;
	shl.b32 	%r431, %r575, 4;
	shl.b32 	%r432, %r430, 1;
	xor.b32  	%r433, %r431, %r432;
	xor.b32  	%r434, %r433, %r575;
	xor.b32  	%r587, %r434, %r430;
	add.s32 	%r435, %r591, %r587;
	add.s32 	%r436, %r435, 362437;
	cvt.rn.f32.u32 	%f9, %r436;
	fma.rn.f32 	%f10, %f9, 0f2F800000, 0f2F000000;
	setp.gt.f32 	%p34, %f10, 0f3F000000;
	selp.b16 	%rs5, 1, -1, %p34;
	add.s32 	%r437, %r207, %r579;
	cvt.s64.s32 	%rd23, %r437;
	add.s64 	%rd24, %rd1, %rd23;
	st.global.u8 	[%rd24], %rs5;
	shr.u32 	%r438, %r589, 2;
	xor.b32  	%r439, %r438, %r589;
	shl.b32 	%r440, %r587, 4;
	shl.b32 	%r441, %r439, 1;
	xor.b32  	%r442, %r440, %r441;
	xor.b32  	%r443, %r442, %r587;
	xor.b32  	%r586, %r443, %r439;
	add.s32 	%r591, %r591, 724874;
	add.s32 	%r444, %r586, %r591;
	cvt.rn.f32.u32 	%f11, %r444;
	fma.rn.f32 	%f12, %f11, 0f2F800000, 0f2F000000;
	setp.gt.f32 	%p35, %f12, 0f3F000000;
	selp.b16 	%rs6, 1, -1, %p35;
	st.global.u8 	[%rd24+1], %rs6;
	add.s32 	%r579, %r579, 2;
	mov.u32 	%r581, %r573;
	mov.u32 	%r582, %r574;
	mov.u32 	%r583, %r575;
	mov.u32 	%r584, %r587;
	mov.u32 	%r585, %r586;
$L__BB0_52:
	and.b32  	%r445, %r263, 1;
	setp.eq.b32 	%p36, %r445, 1;
	not.pred 	%p37, %p36;
	mov.u32 	%r588, %r575;
	mov.u32 	%r589, %r574;
	mov.u32 	%r590, %r573;
	@%p37 bra 	$L__BB0_54;
	shr.u32 	%r446, %r581, 2;
	xor.b32  	%r447, %r446, %r581;
	shl.b32 	%r448, %r585, 4;
	shl.b32 	%r449, %r447, 1;
	xor.b32  	%r450, %r448, %r449;
	xor.b32  	%r451, %r450, %r585;
	xor.b32  	%r586, %r451, %r447;
	add.s32 	%r591, %r591, 362437;
	add.s32 	%r452, %r586, %r591;
	cvt.rn.f32.u32 	%f13, %r452;
	fma.rn.f32 	%f14, %f13, 0f2F800000, 0f2F000000;
	setp.gt.f32 	%p38, %f14, 0f3F000000;
	selp.b16 	%rs7, 1, -1, %p38;
	add.s32 	%r453, %r207, %r579;
	cvt.s64.s32 	%rd25, %r453;
	add.s64 	%rd26, %rd1, %rd25;
	st.global.u8 	[%rd26], %rs7;
	mov.u32 	%r587, %r585;
	mov.u32 	%r588, %r584;
	mov.u32 	%r589, %r583;
	mov.u32 	%r590, %r582;
$L__BB0_54:
	st.global.v2.u32 	[%rd3], {%r591, %r590};
	st.global.v2.u32 	[%rd3+8], {%r589, %r588};
	st.global.v2.u32 	[%rd3+16], {%r587, %r586};
	mov.b32 	%r454, 0;
	st.global.v2.u32 	[%rd3+24], {%r454, %r454};
	st.global.u32 	[%rd3+32], %r454;
	mov.b64 	%rd27, 0;
	st.global.u64 	[%rd3+40], %rd27;
$L__BB0_55:
	ret;

}
	// .globl	_Z11tabu_kerneliiPaPxP17curandStateXORWOW
.visible .entry _Z11tabu_kerneliiPaPxP17curandStateXORWOW(
	.param .u32 _Z11tabu_kerneliiPaPxP17curandStateXORWOW_param_0,
	.param .u32 _Z11tabu_kerneliiPaPxP17curandStateXORWOW_param_1,
	.param .u64 .ptr .align 1 _Z11tabu_kerneliiPaPxP17curandStateXORWOW_param_2,
	.param .u64 .ptr .align 1 _Z11tabu_kerneliiPaPxP17curandStateXORWOW_param_3,
	.param .u64 .ptr .align 1 _Z11tabu_kerneliiPaPxP17curandStateXORWOW_param_4
)
{
	.reg .pred 	%p<89>;
	.reg .b16 	%rs<11>;
	.reg .b32 	%r<439>;
	.reg .b32 	%f<2>;
	.reg .b64 	%rd<128>;
	.reg .b64 	%fd<2>;
	// demoted variable
	.shared .align 8 .u64 _ZZ11tabu_kerneliiPaPxP17curandStateXORWOWE7s_cur_e;
	// demoted variable
	.shared .align 8 .u64 _ZZ11tabu_kerneliiPaPxP17curandStateXORWOWE8s_best_e;
	// demoted variable
	.shared .align 8 .b8 _ZZ11tabu_kerneliiPaPxP17curandStateXORWOWE8block_dE[32];
	// demoted variable
	.shared .align 4 .b8 _ZZ11tabu_kerneliiPaPxP17curandStateXORWOWE9block_idx[16];
	ld.param.u32 	%r137, [_Z11tabu_kerneliiPaPxP17curandStateXORWOW_param_0];
	ld.param.u32 	%r138, [_Z11tabu_kerneliiPaPxP17curandStateXORWOW_param_1];
	ld.param.u64 	%rd35, [_Z11tabu_kerneliiPaPxP17curandStateXORWOW_param_2];
	ld.param.u64 	%rd34, [_Z11tabu_kerneliiPaPxP17curandStateXORWOW_param_3];
	ld.param.u64 	%rd36, [_Z11tabu_kerneliiPaPxP17curandStateXORWOW_param_4];
	cvta.to.global.u64 	%rd37, %rd35;
	cvta.to.global.u64 	%rd38, %rd36;
	mov.u32 	%r1, %ctaid.x;
	mov.u32 	%r2, %tid.x;
	mul.wide.u32 	%rd39, %r1, 48;
	add.s64 	%rd1, %rd38, %rd39;
	ld.global.v2.u32 	{%r430, %r429}, [%rd1];
	ld.global.v2.u32 	{%r428, %r427}, [%rd1+8];
	ld.global.v2.u32 	{%r426, %r425}, [%rd1+16];
	ld.global.v2.u32 	{%r9, %r10}, [%rd1+24];
	ld.global.f32 	%f1, [%rd1+32];
	ld.global.f64 	%fd1, [%rd1+40];
	setp.ge.s32 	%p4, %r2, %r137;
	shl.b32 	%r139, %r1, 7;
	add.s32 	%r140, %r139, %r2;
	cvt.u64.u32 	%rd40, %r140;
	add.s64 	%rd2, %rd37, %rd40;
	mov.u32 	%r141, shared_mem;
	add.s32 	%r11, %r141, %r2;
	shl.b32 	%r142, %r2, 2;
	add.s32 	%r143, %r141, %r142;
	add.s32 	%r12, %r143, 768;
	@%p4 bra 	$L__BB1_2;
	ld.global.u8 	%rs1, [%rd2];
	st.shared.u8 	[%r11], %rs1;
	st.shared.u8 	[%r11+128], %rs1;
	mov.b32 	%r144, 0;
	st.shared.u32 	[%r12], %r144;
$L__BB1_2:
	setp.lt.s32 	%p5, %r2, %r137;
	bar.sync 	0;
	setp.ne.s32 	%p6, %r2, 0;
	and.pred  	%p1, %p6, %p5;
	not.pred 	%p7, %p1;
	@%p7 bra 	$L__BB1_16;
	sub.s32 	%r13, %r137, %r2;
	setp.lt.s32 	%p8, %r13, 1;
	mov.b32 	%r392, 0;
	@%p8 bra 	$L__BB1_15;
	and.b32  	%r14, %r13, 7;
	sub.s32 	%r148, %r2, %r137;
	setp.gt.u32 	%p9, %r148, -8;
	mov.b32 	%r392, 0;
	mov.u32 	%r388, %r392;
	@%p9 bra 	$L__BB1_7;
	and.b32  	%r388, %r13, 2147483640;
	mov.b32 	%r392, 0;
	mov.u32 	%r382, %r392;
$L__BB1_6:
	.pragma "nounroll";
	add.s32 	%r151, %r141, %r382;
	ld.shared.v2.b32 	{%r152, %r153}, [%r151];
	add.s32 	%r154, %r151, %r2;
	ld.shared.u8 	%r155, [%r154+3];
	ld.shared.u8 	%r156, [%r154+2];
	prmt.b32 	%r157, %r156, %r155, 0x3340U;
	ld.shared.u8 	%r158, [%r154+1];
	ld.shared.u8 	%r159, [%r154];
	prmt.b32 	%r160, %r159, %r158, 0x3340U;
	prmt.b32 	%r161, %r160, %r157, 0x5410U;
	dp4a.s32.s32 	%r162, %r161, %r152, %r392;
	ld.shared.u8 	%r163, [%r154+7];
	ld.shared.u8 	%r164, [%r154+6];
	prmt.b32 	%r165, %r164, %r163, 0x3340U;
	ld.shared.u8 	%r166, [%r154+5];
	ld.shared.u8 	%r167, [%r154+4];
	prmt.b32 	%r168, %r167, %r166, 0x3340U;
	prmt.b32 	%r169, %r168, %r165, 0x5410U;
	dp4a.s32.s32 	%r392, %r169, %r153, %r162;
	add.s32 	%r382, %r382, 8;
	setp.ne.s32 	%p10, %r382, %r388;
	@%p10 bra 	$L__BB1_6;
$L__BB1_7:
	setp.eq.s32 	%p11, %r14, 0;
	@%p11 bra 	$L__BB1_15;
	and.b32  	%r23, %r13, 3;
	setp.lt.u32 	%p12, %r14, 4;
	@%p12 bra 	$L__BB1_10;
	add.s32 	%r172, %r141, %r388;
	add.s32 	%r173, %r172, %r2;
	ld.shared.u8 	%r174, [%r173+3];
	ld.shared.u8 	%r175, [%r173+2];
	prmt.b32 	%r176, %r175, %r174, 0x3340U;
	ld.shared.u8 	%r177, [%r173+1];
	ld.shared.u8 	%r178, [%r173];
	prmt.b32 	%r179, %r178, %r177, 0x3340U;
	prmt.b32 	%r180, %r179, %r176, 0x5410U;
	ld.shared.u8 	%r181, [%r172+3];
	ld.shared.u8 	%r182, [%r172+2];
	prmt.b32 	%r183, %r182, %r181, 0x3340U;
	ld.shared.u8 	%r184, [%r172+1];
	ld.shared.u8 	%r185, [%r172];
	prmt.b32 	%r186, %r185, %r184, 0x3340U;
	prmt.b32 	%r187, %r186, %r183, 0x5410U;
	dp4a.s32.s32 	%r392, %r180, %r187, %r392;
	add.s32 	%r388, %r388, 4;
$L__BB1_10:
	setp.eq.s32 	%p13, %r23, 0;
	@%p13 bra 	$L__BB1_15;
	setp.eq.s32 	%p14, %r23, 1;
	@%p14 bra 	$L__BB1_13;
	add.s32 	%r190, %r141, %r388;
	add.s32 	%r191, %r190, %r2;
	ld.shared.s8 	%rs2, [%r191];
	ld.shared.s8 	%rs3, [%r191+1];
	mov.b32 	%r192, {%rs2, %rs3};
	ld.shared.u8 	%r193, [%r190+1];
	ld.shared.u8 	%r194, [%r190];
	prmt.b32 	%r195, %r194, %r193, 0x3340U;
	prmt.b32 	%r196, %r197, %r198, 0x3340U;
	prmt.b32 	%r199, %r195, %r196, 0x5410U;
	dp2a.lo.s32.s32 	%r392, %r192, %r199, %r392;
	add.s32 	%r388, %r388, 2;
$L__BB1_13:
	and.b32  	%r200, %r13, 1;
	setp.eq.b32 	%p15, %r200, 1;
	not.pred 	%p16, %p15;
	@%p16 bra 	$L__BB1_15;
	add.s32 	%r202, %r141, %r388;
	ld.shared.s8 	%rs4, [%r202];
	add.s32 	%r203, %r202, %r2;
	ld.shared.s8 	%rs5, [%r203];
	mul.wide.s16 	%r204, %rs5, %rs4;
	add.s32 	%r392, %r204, %r392;
$L__BB1_15:
	st.shared.u32 	[%r12+-512], %r392;
$L__BB1_16:
	bar.sync 	0;
	setp.ne.s32 	%p17, %r2, 0;
	@%p17 bra 	$L__BB1_30;
	setp.lt.s32 	%p18, %r137, 2;
	mov.b64 	%rd120, 0;
	@%p18 bra 	$L__BB1_29;
	add.s32 	%r36, %r137, -1;
	add.s32 	%r206, %r137, -2;
	and.b32  	%r37, %r36, 7;
	setp.lt.u32 	%p19, %r206, 7;
	mov.b64 	%rd120, 0;
	mov.b32 	%r395, 1;
	@%p19 bra 	$L__BB1_21;
	and.b32  	%r38, %r36, -8;
	mov.b64 	%rd120, 0;
	mov.b32 	%r393, 1;
$L__BB1_20:
	.pragma "nounroll";
	shl.b32 	%r208, %r393, 2;
	add.s32 	%r210, %r141, %r208;
	ld.shared.u32 	%r211, [%r210+256];
	mul.wide.s32 	%rd45, %r211, %r211;
	add.s64 	%rd46, %rd45, %rd120;
	ld.shared.v2.u32 	{%r212, %r213}, [%r210+260];
	mul.wide.s32 	%rd47, %r212, %r212;
	add.s64 	%rd48, %rd47, %rd46;
	mul.wide.s32 	%rd49, %r213, %r213;
	add.s64 	%rd50, %rd49, %rd48;
	ld.shared.v4.u32 	{%r214, %r215, %r216, %r217}, [%r210+268];
	mul.wide.s32 	%rd51, %r214, %r214;
	add.s64 	%rd52, %rd51, %rd50;
	mul.wide.s32 	%rd53, %r215, %r215;
	add.s64 	%rd54, %rd53, %rd52;
	mul.wide.s32 	%rd55, %r216, %r216;
	add.s64 	%rd56, %rd55, %rd54;
	mul.wide.s32 	%rd57, %r217, %r217;
	add.s64 	%rd58, %rd57, %rd56;
	ld.shared.u32 	%r218, [%r210+284];
	mul.wide.s32 	%rd59, %r218, %r218;
	add.s64 	%rd120, %rd59, %rd58;
	add.s32 	%r395, %r393, 8;
	add.s32 	%r219, %r393, 7;
	setp.ne.s32 	%p20, %r219, %r38;
	mov.u32 	%r393, %r395;
	@%p20 bra 	$L__BB1_20;
$L__BB1_21:
	setp.eq.s32 	%p21, %r37, 0;
	@%p21 bra 	$L__BB1_29;
	and.b32  	%r42, %r36, 3;
	setp.lt.u32 	%p22, %r37, 4;
	@%p22 bra 	$L__BB1_24;
	shl.b32 	%r220, %r395, 2;
	add.s32 	%r222, %r141, %r220;
	ld.shared.u32 	%r223, [%r222+256];
	mul.wide.s32 	%rd61, %r223, %r223;
	add.s64 	%rd62, %rd61, %rd120;
	ld.shared.u32 	%r224, [%r222+260];
	mul.wide.s32 	%rd63, %r224, %r224;
	add.s64 	%rd64, %rd63, %rd62;
	ld.shared.u32 	%r225, [%r222+264];
	mul.wide.s32 	%rd65, %r225, %r225;
	add.s64 	%rd66, %rd65, %rd64;
	ld.shared.u32 	%r226, [%r222+268];
	mul.wide.s32 	%rd67, %r226, %r226;
	add.s64 	%rd120, %rd67, %rd66;
	add.s32 	%r395, %r395, 4;
$L__BB1_24:
	setp.eq.s32 	%p23, %r42, 0;
	@%p23 bra 	$L__BB1_29;
	setp.eq.s32 	%p24, %r42, 1;
	@%p24 bra 	$L__BB1_27;
	shl.b32 	%r227, %r395, 2;
	add.s32 	%r229, %r141, %r227;
	ld.shared.u32 	%r230, [%r229+256];
	mul.wide.s32 	%rd69, %r230, %r230;
	add.s64 	%rd70, %rd69, %rd120;
	ld.shared.u32 	%r231, [%r229+260];
	mul.wide.s32 	%rd71, %r231, %r231;
	add.s64 	%rd120, %rd71, %rd70;
	add.s32 	%r395, %r395, 2;
$L__BB1_27:
	and.b32  	%r232, %r36, 1;
	setp.eq.b32 	%p25, %r232, 1;
	not.pred 	%p26, %p25;
	@%p26 bra 	$L__BB1_29;
	shl.b32 	%r233, %r395, 2;
	add.s32 	%r235, %r141, %r233;
	ld.shared.u32 	%r236, [%r235+256];
	mul.wide.s32 	%rd72, %r236, %r236;
	add.s64 	%rd120, %rd72, %rd120;
$L__BB1_29:
	st.shared.u64 	[_ZZ11tabu_kerneliiPaPxP17curandStateXORWOWE7s_cur_e], %rd120;
	st.shared.u64 	[_ZZ11tabu_kerneliiPaPxP17curandStateXORWOWE8s_best_e], %rd120;
$L__BB1_30:
	bar.sync 	0;
	setp.lt.s32 	%p27, %r138, 1;
	@%p27 bra 	$L__BB1_92;
	shr.u32 	%r238, %r2, 2;
	mov.u32 	%r239, _ZZ11tabu_kerneliiPaPxP17curandStateXORWOWE8block_dE;
	add.s32 	%r47, %r239, %r238;
	shr.u32 	%r240, %r2, 3;
	mov.u32 	%r241, _ZZ11tabu_kerneliiPaPxP17curandStateXORWOWE9block_idx;
	add.s32 	%r48, %r241, %r240;
	add.s32 	%r242, %r137, -1;
	add.s32 	%r49, %r137, -2;
	add.s32 	%r243, %r137, 3;
	and.b32  	%r50, %r243, 3;
	and.b32  	%r51, %r242, 3;
	and.b32  	%r52, %r242, -4;
	and.b32  	%r53, %r243, 1;
	mov.b32 	%r397, 0;
	mov.u32 	%r57, %r428;
	mov.u32 	%r58, %r427;
	mov.u32 	%r59, %r426;
	mov.u32 	%r60, %r425;
$L__BB1_32:
	setp.ge.s32 	%p28, %r2, %r137;
	mov.b32 	%r424, -1;
	mov.b64 	%rd127, 2000000000000000000;
	@%p28 bra 	$L__BB1_74;
	setp.lt.s32 	%p29, %r137, 2;
	mov.b64 	%rd126, 0;
	@%p29 bra 	$L__BB1_71;
	setp.lt.u32 	%p30, %r49, 3;
	ld.shared.s8 	%rs6, [%r11];
	mul.wide.s16 	%r246, %rs6, 2;
	neg.s32 	%r61, %r246;
	mov.b64 	%rd126, 0;
	mov.b32 	%r421, 1;
	@%p30 bra 	$L__BB1_54;
	add.s32 	%r405, %r2, -4;
	mov.b64 	%rd126, 0;
	mov.b32 	%r407, 2;
	mov.b32 	%r404, 260;
	mov.u32 	%r406, %r2;
$L__BB1_36:
	.pragma "nounroll";
	add.s32 	%r67, %r407, -1;
	add.s32 	%r250, %r406, 1;
	setp.ge.s32 	%p31, %r250, %r137;
	mov.u32 	%r251, shared_mem;
	add.s32 	%r68, %r251, %r406;
	mov.b32 	%r409, 0;
	@%p31 bra 	$L__BB1_38;
	ld.shared.s8 	%r409, [%r68+1];
$L__BB1_38:
	setp.lt.u32 	%p32, %r2, %r67;
	mov.u32 	%r252, shared_mem;
	add.s32 	%r71, %r252, %r405;
	@%p32 bra 	$L__BB1_40;
	ld.shared.s8 	%r253, [%r71+3];
	add.s32 	%r409, %r409, %r253;
$L__BB1_40:
	mul.lo.s32 	%r255, %r61, %r409;
	mov.u32 	%r256, shared_mem;
	add.s32 	%r74, %r256, %r404;
	ld.shared.u32 	%r257, [%r74];
	shl.b32 	%r258, %r257, 1;
	add.s32 	%r259, %r258, %r255;
	mul.wide.s32 	%rd78, %r259, %r255;
	add.s64 	%rd16, %rd78, %rd126;
	add.s32 	%r260, %r406, 2;
	setp.ge.s32 	%p33, %r260, %r137;
	mov.b32 	%r411, 0;
	@%p33 bra 	$L__BB1_42;
	ld.shared.s8 	%r411, [%r68+2];
$L__BB1_42:
	setp.le.u32 	%p34, %r2, %r67;
	@%p34 bra 	$L__BB1_44;
	ld.shared.s8 	%r261, [%r71+2];
	add.s32 	%r411, %r411, %r261;
$L__BB1_44:
	mul.lo.s32 	%r263, %r61, %r411;
	ld.shared.u32 	%r264, [%r74+4];
	shl.b32 	%r265, %r264, 1;
	add.s32 	%r266, %r265, %r263;
	mul.wide.s32 	%rd79, %r266, %r263;
	add.s64 	%rd17, %rd79, %rd16;
	add.s32 	%r267, %r406, 3;
	setp.ge.s32 	%p35, %r267, %r137;
	mov.b32 	%r413, 0;
	@%p35 bra 	$L__BB1_46;
	ld.shared.s8 	%r413, [%r68+3];
$L__BB1_46:
	add.s32 	%r81, %r67, 2;
	setp.lt.u32 	%p36, %r2, %r81;
	@%p36 bra 	$L__BB1_48;
	ld.shared.s8 	%r268, [%r71+1];
	add.s32 	%r413, %r413, %r268;
$L__BB1_48:
	mul.lo.s32 	%r270, %r61, %r413;
	ld.shared.u32 	%r271, [%r74+8];
	shl.b32 	%r272, %r271, 1;
	add.s32 	%r273, %r272, %r270;
	mul.wide.s32 	%rd80, %r273, %r270;
	add.s64 	%rd18, %rd80, %rd17;
	add.s32 	%r406, %r406, 4;
	setp.ge.s32 	%p37, %r406, %r137;
	mov.b32 	%r415, 0;
	@%p37 bra 	$L__BB1_50;
	ld.shared.s8 	%r415, [%r68+4];
$L__BB1_50:
	add.s32 	%r87, %r81, 1;
	setp.lt.u32 	%p38, %r2, %r87;
	@%p38 bra 	$L__BB1_52;
	ld.shared.s8 	%r274, [%r71];
	add.s32 	%r415, %r415, %r274;
$L__BB1_52:
	mul.lo.s32 	%r275, %r61, %r415;
	ld.shared.u32 	%r276, [%r74+12];
	shl.b32 	%r277, %r276, 1;
	add.s32 	%r278, %r277, %r275;
	mul.wide.s32 	%rd81, %r278, %r275;
	add.s64 	%rd126, %rd81, %rd18;
	add.s32 	%r407, %r407, 4;
	add.s32 	%r405, %r405, -4;
	add.s32 	%r404, %r404, 16;
	setp.ne.s32 	%p39, %r87, %r52;
	@%p39 bra 	$L__BB1_36;
	add.s32 	%r421, %r407, -1;
$L__BB1_54:
	setp.eq.s32 	%p40, %r51, 0;
	@%p40 bra 	$L__BB1_71;
	setp.eq.s32 	%p41, %r50, 1;
	@%p41 bra 	$L__BB1_65;
	add.s32 	%r95, %r421, %r2;
	setp.ge.s32 	%p42, %r95, %r137;
	add.s32 	%r96, %r11, %r421;
	mov.b32 	%r418, 0;
	@%p42 bra 	$L__BB1_58;
	ld.shared.s8 	%r418, [%r96];
$L__BB1_58:
	setp.lt.u32 	%p43, %r2, %r421;
	sub.s32 	%r280, %r2, %r421;
	mov.u32 	%r281, shared_mem;
	add.s32 	%r99, %r281, %r280;
	@%p43 bra 	$L__BB1_60;
	ld.shared.s8 	%r282, [%r99];
	add.s32 	%r418, %r418, %r282;
$L__BB1_60:
	mul.lo.s32 	%r284, %r61, %r418;
	shl.b32 	%r285, %r421, 2;
	mov.u32 	%r286, shared_mem;
	add.s32 	%r287, %r286, %r285;
	add.s32 	%r102, %r287, 256;
	ld.shared.u32 	%r288, [%r287+256];
	shl.b32 	%r289, %r288, 1;
	add.s32 	%r290, %r289, %r284;
	mul.wide.s32 	%rd83, %r290, %r284;
	add.s64 	%rd22, %rd83, %rd126;
	add.s32 	%r291, %r95, 1;
	setp.ge.s32 	%p44, %r291, %r137;
	mov.b32 	%r420, 0;
	@%p44 bra 	$L__BB1_62;
	ld.shared.s8 	%r420, [%r96+1];
$L__BB1_62:
	setp.le.u32 	%p45, %r2, %r421;
	@%p45 bra 	$L__BB1_64;
	ld.shared.s8 	%r292, [%r99+-1];
	add.s32 	%r420, %r420, %r292;
$L__BB1_64:
	mul.lo.s32 	%r293, %r61, %r420;
	ld.shared.u32 	%r294, [%r102+4];
	shl.b32 	%r295, %r294, 1;
	add.s32 	%r296, %r295, %r293;
	mul.wide.s32 	%rd84, %r296, %r293;
	add.s64 	%rd126, %rd84, %rd22;
	add.s32 	%r421, %r421, 2;
$L__BB1_65:
	setp.eq.s32 	%p46, %r53, 0;
	@%p46 bra 	$L__BB1_71;
	add.s32 	%r298, %r421, %r2;
	setp.ge.s32 	%p47, %r298, %r137;
	mov.b32 	%r423, 0;
	@%p47 bra 	$L__BB1_68;
	add.s32 	%r299, %r11, %r421;
	ld.shared.s8 	%r423, [%r299];
$L__BB1_68:
	setp.lt.u32 	%p48, %r2, %r421;
	@%p48 bra 	$L__BB1_70;
	sub.s32 	%r300, %r2, %r421;
	mov.u32 	%r301, shared_mem;
	add.s32 	%r302, %r301, %r300;
	ld.shared.s8 	%r303, [%r302];
	add.s32 	%r423, %r423, %r303;
$L__BB1_70:
	mul.lo.s32 	%r304, %r61, %r423;
	shl.b32 	%r305, %r421, 2;
	mov.u32 	%r306, shared_mem;
	add.s32 	%r307, %r306, %r305;
	ld.shared.u32 	%r308, [%r307+256];
	shl.b32 	%r309, %r308, 1;
	add.s32 	%r310, %r309, %r304;
	mul.wide.s32 	%rd85, %r310, %r304;
	add.s64 	%rd126, %rd85, %rd126;
$L__BB1_71:
	ld.shared.u32 	%r311, [%r12];
	setp.ge.s32 	%p50, %r397, %r311;
	mov.pred 	%p88, -1;
	@%p50 bra 	$L__BB1_73;
	ld.shared.u64 	%rd86, [_ZZ11tabu_kerneliiPaPxP17curandStateXORWOWE7s_cur_e];
	add.s64 	%rd87, %rd86, %rd126;
	ld.shared.u64 	%rd88, [_ZZ11tabu_kerneliiPaPxP17curandStateXORWOWE8s_best_e];
	setp.lt.s64 	%p88, %rd87, %rd88;
$L__BB1_73:
	selp.b64 	%rd127, %rd126, 2000000000000000000, %p88;
	selp.b32 	%r424, %r2, -1, %p88;
$L__BB1_74:
	and.b32  	%r332, %r2, 31;
	setp.ne.s32 	%p51, %r332, 0;
	// begin inline asm
	mov.b64 {%r312,%r313}, %rd127;
	// end inline asm
	shfl.sync.down.b32	%r315|%p52, %r313, 16, 31, -1;
	shfl.sync.down.b32	%r314|%p53, %r312, 16, 31, -1;
	// begin inline asm
	mov.b64 %rd90, {%r314,%r315};
	// end inline asm
	shfl.sync.down.b32	%r333|%p54, %r424, 16, 31, -1;
	setp.lt.s64 	%p55, %rd90, %rd127;
	min.s64 	%rd91, %rd90, %rd127;
	selp.b32 	%r334, %r333, %r424, %p55;
	// begin inline asm
	mov.b64 {%r316,%r317}, %rd91;
	// end inline asm
	shfl.sync.down.b32	%r319|%p56, %r317, 8, 31, -1;
	shfl.sync.down.b32	%r318|%p57, %r316, 8, 31, -1;
	// begin inline asm
	mov.b64 %rd92, {%r318,%r319};
	// end inline asm
	shfl.sync.down.b32	%r335|%p58, %r334, 8, 31, -1;
	setp.lt.s64 	%p59, %rd92, %rd91;
	min.s64 	%rd93, %rd92, %rd91;
	selp.b32 	%r336, %r335, %r334, %p59;
	// begin inline asm
	mov.b64 {%r320,%r321}, %rd93;
	// end inline asm
	shfl.sync.down.b32	%r323|%p60, %r321, 4, 31, -1;
	shfl.sync.down.b32	%r322|%p61, %r320, 4, 31, -1;
	// begin inline asm
	mov.b64 %rd94, {%r322,%r323};
	// end inline asm
	shfl.sync.down.b32	%r337|%p62, %r336, 4, 31, -1;
	setp.lt.s64 	%p63, %rd94, %rd93;
	min.s64 	%rd95, %rd94, %rd93;
	selp.b32 	%r338, %r337, %r336, %p63;
	// begin inline asm
	mov.b64 {%r324,%r325}, %rd95;
	// end inline asm
	shfl.sync.down.b32	%r327|%p64, %r325, 2, 31, -1;
	shfl.sync.down.b32	%r326|%p65, %r324, 2, 31, -1;
	// begin inline asm
	mov.b64 %rd96, {%r326,%r327};
	// end inline asm
	shfl.sync.down.b32	%r339|%p66, %r338, 2, 31, -1;
	setp.lt.s64 	%p67, %rd96, %rd95;
	min.s64 	%rd97, %rd96, %rd95;
	selp.b32 	%r340, %r339, %r338, %p67;
	// begin inline asm
	mov.b64 {%r328,%r329}, %rd97;
	// end inline asm
	shfl.sync.down.b32	%r331|%p68, %r329, 1, 31, -1;
	shfl.sync.down.b32	%r330|%p69, %r328, 1, 31, -1;
	// begin inline asm
	mov.b64 %rd98, {%r330,%r331};
	// end inline asm
	shfl.sync.down.b32	%r341|%p70, %r340, 1, 31, -1;
	setp.lt.s64 	%p71, %rd98, %rd97;
	min.s64 	%rd30, %rd98, %rd97;
	selp.b32 	%r115, %r341, %r340, %p71;
	@%p51 bra 	$L__BB1_76;
	st.shared.u64 	[%r47], %rd30;
	st.shared.u32 	[%r48], %r115;
$L__BB1_76:
	setp.ne.s32 	%p72, %r2, 0;
	bar.sync 	0;
	mov.u32 	%r425, %r60;
	mov.u32 	%r426, %r59;
	mov.u32 	%r427, %r58;
	mov.u32 	%r428, %r57;
	@%p72 bra 	$L__BB1_82;
	ld.shared.u32 	%r342, [_ZZ11tabu_kerneliiPaPxP17curandStateXORWOWE9block_idx];
	ld.shared.u64 	%rd99, [_ZZ11tabu_kerneliiPaPxP17curandStateXORWOWE8block_dE];
	ld.shared.u64 	%rd100, [_ZZ11tabu_kerneliiPaPxP17curandStateXORWOWE8block_dE+8];
	setp.lt.s64 	%p73, %rd100, %rd99;
	ld.shared.u32 	%r343, [_ZZ11tabu_kerneliiPaPxP17curandStateXORWOWE9block_idx+4];
	min.s64 	%rd101, %rd100, %rd99;
	selp.b32 	%r344, %r343, %r342, %p73;
	ld.shared.u64 	%rd102, [_ZZ11tabu_kerneliiPaPxP17curandStateXORWOWE8block_dE+16];
	setp.lt.s64 	%p74, %rd102, %rd101;
	ld.shared.u32 	%r345, [_ZZ11tabu_kerneliiPaPxP17curandStateXORWOWE9block_idx+8];
	min.s64 	%rd103, %rd102, %rd101;
	selp.b32 	%r346, %r345, %r344, %p74;
	ld.shared.u64 	%rd104, [_ZZ11tabu_kerneliiPaPxP17curandStateXORWOWE8block_dE+24];
	setp.lt.s64 	%p75, %rd104, %rd103;
	ld.shared.u32 	%r347, [_ZZ11tabu_kerneliiPaPxP17curandStateXORWOWE9block_idx+12];
	min.s64 	%rd31, %rd104, %rd103;
	selp.b32 	%r116, %r347, %r346, %p75;
	setp.eq.s32 	%p76, %r116, -1;
	@%p76 bra 	$L__BB1_81;
	st.shared.u32 	[_ZZ11tabu_kerneliiPaPxP17curandStateXORWOWE9block_idx], %r116;
	mov.u32 	%r348, shared_mem;
	add.s32 	%r349, %r348, %r116;
	ld.shared.u8 	%rs7, [%r349];
	cvt.u64.u16 	%rd105, %rs7;
	cvt.s64.s8 	%rd106, %rd105;
	st.shared.u64 	[_ZZ11tabu_kerneliiPaPxP17curandStateXORWOWE8block_dE], %rd106;
	ld.shared.u64 	%rd107, [_ZZ11tabu_kerneliiPaPxP17curandStateXORWOWE7s_cur_e];
	add.s64 	%rd32, %rd107, %rd31;
	st.shared.u64 	[_ZZ11tabu_kerneliiPaPxP17curandStateXORWOWE7s_cur_e], %rd32;
	neg.s16 	%rs8, %rs7;
	st.shared.u8 	[%r349], %rs8;
	shr.u32 	%r350, %r429, 2;
	xor.b32  	%r351, %r350, %r429;
	shl.b32 	%r352, %r60, 4;
	shl.b32 	%r353, %r351, 1;
	xor.b32  	%r354, %r352, %r353;
	xor.b32  	%r355, %r354, %r60;
	xor.b32  	%r425, %r355, %r351;
	add.s32 	%r430, %r430, 362437;
	add.s32 	%r356, %r425, %r430;
	mul.hi.u32 	%r357, %r356, -858993459;
	shr.u32 	%r358, %r357, 4;
	mul.lo.s32 	%r359, %r358, 20;
	sub.s32 	%r360, %r356, %r359;
	add.s32 	%r361, %r397, %r360;
	add.s32 	%r362, %r361, 10;
	shl.b32 	%r363, %r116, 2;
	add.s32 	%r364, %r348, %r363;
	st.shared.u32 	[%r364+768], %r362;
	ld.shared.u64 	%rd108, [_ZZ11tabu_kerneliiPaPxP17curandStateXORWOWE8s_best_e];
	setp.ge.s64 	%p77, %rd32, %rd108;
	@%p77 bra 	$L__BB1_80;
	st.shared.u64 	[_ZZ11tabu_kerneliiPaPxP17curandStateXORWOWE8s_best_e], %rd32;
	mov.b32 	%r366, 1;
	st.shared.u32 	[_ZZ11tabu_kerneliiPaPxP17curandStateXORWOWE9block_idx+4], %r366;
	mov.u32 	%r426, %r60;
	mov.u32 	%r427, %r59;
	mov.u32 	%r428, %r58;
	mov.u32 	%r429, %r57;
	bra.uni 	$L__BB1_82;
$L__BB1_80:
	mov.b32 	%r365, 0;
	st.shared.u32 	[_ZZ11tabu_kerneliiPaPxP17curandStateXORWOWE9block_idx+4], %r365;
	mov.u32 	%r426, %r60;
	mov.u32 	%r427, %r59;
	mov.u32 	%r428, %r58;
	mov.u32 	%r429, %r57;
	bra.uni 	$L__BB1_82;
$L__BB1_81:
	mov.b32 	%r367, -1;
	st.shared.u32 	[_ZZ11tabu_kerneliiPaPxP17curandStateXORWOWE9block_idx], %r367;
	mov.u32 	%r425, %r60;
	mov.u32 	%r426, %r59;
	mov.u32 	%r427, %r58;
	mov.u32 	%r428, %r57;
$L__BB1_82:
	bar.sync 	0;
	ld.shared.u32 	%r125, [_ZZ11tabu_kerneliiPaPxP17curandStateXORWOWE9block_idx];
	setp.eq.s32 	%p78, %r125, -1;
	@%p78 bra 	$L__BB1_92;
	setp.ge.s32 	%p79, %r2, %r137;
	ld.shared.u32 	%r368, [_ZZ11tabu_kerneliiPaPxP17curandStateXORWOWE9block_idx+4];
	setp.ne.s32 	%p80, %r368, 1;
	or.pred  	%p81, %p79, %p80;
	@%p81 bra 	$L__BB1_85;
	ld.shared.u8 	%rs9, [%r11];
	st.shared.u8 	[%r11+128], %rs9;
$L__BB1_85:
	@%p7 bra 	$L__BB1_91;
	ld.shared.u64 	%rd33, [_ZZ11tabu_kerneliiPaPxP17curandStateXORWOWE8block_dE];
	add.s32 	%r370, %r125, %r2;
	setp.ge.s32 	%p83, %r370, %r137;
	mov.b32 	%r432, 0;
	@%p83 bra 	$L__BB1_88;
	add.s32 	%r371, %r11, %r125;
	ld.shared.s8 	%r432, [%r371];
$L__BB1_88:
	setp.lt.s32 	%p84, %r125, %r2;
	@%p84 bra 	$L__BB1_90;
	sub.s32 	%r372, %r125, %r2;
	mov.u32 	%r373, shared_mem;
	add.s32 	%r374, %r373, %r372;
	ld.shared.s8 	%r375, [%r374];
	add.s32 	%r432, %r432, %r375;
$L__BB1_90:
	cvt.u32.u64 	%r376, %rd33;
	mul.lo.s32 	%r377, %r376, %r432;
	shl.b32 	%r378, %r377, 1;
	ld.shared.u32 	%r379, [%r12+-512];
	sub.s32 	%r380, %r379, %r378;
	st.shared.u32 	[%r12+-512], %r380;
$L__BB1_91:
	bar.sync 	0;
	add.s32 	%r397, %r397, 1;
	setp.ne.s32 	%p85, %r397, %r138;
	mov.u32 	%r57, %r428;
	mov.u32 	%r58, %r427;
	mov.u32 	%r59, %r426;
	mov.u32 	%r60, %r425;
	@%p85 bra 	$L__BB1_32;
$L__BB1_92:
	setp.ge.s32 	%p86, %r2, %r137;
	@%p86 bra 	$L__BB1_94;
	ld.shared.u8 	%rs10, [%r11+128];
	st.global.u8 	[%rd2], %rs10;
$L__BB1_94:
	setp.ne.s32 	%p87, %r2, 0;
	@%p87 bra 	$L__BB1_96;
	ld.shared.u64 	%rd109, [_ZZ11tabu_kerneliiPaPxP17curandStateXORWOWE8s_best_e];
	cvta.to.global.u64 	%rd110, %rd34;
	mul.wide.u32 	%rd111, %r1, 8;
	add.s64 	%rd112, %rd110, %rd111;
	st.global.u64 	[%rd112], %rd109;
	st.global.v2.u32 	[%rd1], {%r430, %r429};
	st.global.v2.u32 	[%rd1+8], {%r428, %r427};
	st.global.v2.u32 	[%rd1+16], {%r426, %r425};
	st.global.v2.u32 	[%rd1+24], {%r9, %r10};
	st.global.f32 	[%rd1+32], %f1;
	st.global.f64 	[%rd1+40], %fd1;
$L__BB1_96:
	ret;

}
	// .globl	_Z20select_elites_kernelPxPi
.visible .entry _Z20select_elites_kernelPxPi(
	.param .u64 .ptr .align 1 _Z20select_elites_kernelPxPi_param_0,
	.param .u64 .ptr .align 1 _Z20select_elites_kernelPxPi_param_1
)
{
	.reg .pred 	%p<93>;
	.reg .b32 	%r<222>;
	.reg .b64 	%rd<100>;
	// demoted variable
	.shared .align 4 .b8 _ZZ20select_elites_kernelPxPiE7indices[2048];
	// demoted variable
	.shared .align 8 .b8 _ZZ20select_elites_kernelPxPiE4vals[4096];
	ld.param.u64 	%rd91, [_Z20select_elites_kernelPxPi_param_0];
	ld.param.u64 	%rd92, [_Z20select_elites_kernelPxPi_param_1];
	mov.u32 	%r1, %tid.x;
	setp.gt.u32 	%p1, %r1, 511;
	shl.b32 	%r33, %r1, 2;
	mov.u32 	%r34, _ZZ20select_elites_kernelPxPiE7indices;
	add.s32 	%r2, %r34, %r33;
	shl.b32 	%r35, %r1, 3;
	mov.u32 	%r36, _ZZ20select_elites_kernelPxPiE4vals;
	add.s32 	%r3, %r36, %r35;
	@%p1 bra 	$L__BB2_2;
	cvta.to.global.u64 	%rd93, %rd91;
	shl.b32 	%r37, %r1, 5;
	st.shared.u32 	[%r2], %r37;
	mul.wide.u32 	%rd94, %r37, 8;
	add.s64 	%rd95, %rd93, %rd94;
	ld.global.u64 	%rd96, [%rd95];
	st.shared.u64 	[%r3], %rd96;
$L__BB2_2:
	bar.sync 	0;
	setp.gt.u32 	%p2, %r1, 255;
	add.s32 	%r4, %r2, %r33;
	add.s32 	%r5, %r3, %r35;
	@%p2 bra 	$L__BB2_5;
	ld.shared.u64 	%rd1, [%r5];
	ld.shared.u64 	%rd2, [%r5+8];
	setp.le.s64 	%p3, %rd1, %rd2;
	@%p3 bra 	$L__BB2_5;
	st.shared.u64 	[%r5], %rd2;
	st.shared.u64 	[%r5+8], %rd1;
	ld.shared.u32 	%r40, [%r4];
	ld.shared.u32 	%r41, [%r4+4];
	st.shared.u32 	[%r4], %r41;
	st.shared.u32 	[%r4+4], %r40;
$L__BB2_5:
	setp.gt.u32 	%p4, %r1, 255;
	bar.sync 	0;
	shl.b32 	%r6, %r1, 1;
	and.b32  	%r42, %r1, 1;
	and.b32  	%r43, %r6, 508;
	or.b32  	%r44, %r43, %r42;
	shl.b32 	%r45, %r44, 3;
	add.s32 	%r7, %r36, %r45;
	shl.b32 	%r47, %r44, 2;
	add.s32 	%r8, %r34, %r47;
	@%p4 bra 	$L__BB2_8;
	ld.shared.u64 	%rd3, [%r7];
	ld.shared.u64 	%rd4, [%r7+16];
	setp.le.s64 	%p5, %rd3, %rd4;
	@%p5 bra 	$L__BB2_8;
	st.shared.u64 	[%r7], %rd4;
	st.shared.u64 	[%r7+16], %rd3;
	ld.shared.u32 	%r49, [%r8];
	ld.shared.u32 	%r50, [%r8+8];
	st.shared.u32 	[%r8], %r50;
	st.shared.u32 	[%r8+8], %r49;
$L__BB2_8:
	setp.gt.u32 	%p6, %r1, 255;
	bar.sync 	0;
	@%p6 bra 	$L__BB2_11;
	ld.shared.u64 	%rd5, [%r5];
	ld.shared.u64 	%rd6, [%r5+8];
	setp.le.s64 	%p7, %rd5, %rd6;
	@%p7 bra 	$L__BB2_11;
	st.shared.u64 	[%r5], %rd6;
	st.shared.u64 	[%r5+8], %rd5;
	ld.shared.u32 	%r51, [%r4];
	ld.shared.u32 	%r52, [%r4+4];
	st.shared.u32 	[%r4], %r52;
	st.shared.u32 	[%r4+4], %r51;
$L__BB2_11:
	setp.gt.u32 	%p8, %r1, 255;
	bar.sync 	0;
	and.b32  	%r53, %r1, 3;
	and.b32  	%r54, %r6, 504;
	or.b32  	%r55, %r54, %r53;
	shl.b32 	%r56, %r55, 3;
	add.s32 	%r9, %r36, %r56;
	shl.b32 	%r58, %r55, 2;
	add.s32 	%r10, %r34, %r58;
	@%p8 bra 	$L__BB2_14;
	ld.shared.u64 	%rd7, [%r9];
	ld.shared.u64 	%rd8, [%r9+32];
	setp.le.s64 	%p9, %rd7, %rd8;
	@%p9 bra 	$L__BB2_14;
	st.shared.u64 	[%r9], %rd8;
	st.shared.u64 	[%r9+32], %rd7;
	ld.shared.u32 	%r60, [%r10];
	ld.shared.u32 	%r61, [%r10+16];
	st.shared.u32 	[%r10], %r61;
	st.shared.u32 	[%r10+16], %r60;
$L__BB2_14:
	setp.gt.u32 	%p10, %r1, 255;
	bar.sync 	0;
	@%p10 bra 	$L__BB2_17;
	ld.shared.u64 	%rd9, [%r7];
	ld.shared.u64 	%rd10, [%r7+16];
	setp.le.s64 	%p11, %rd9, %rd10;
	@%p11 bra 	$L__BB2_17;
	st.shared.u64 	[%r7], %rd10;
	st.shared.u64 	[%r7+16], %rd9;
	ld.shared.u32 	%r62, [%r8];
	ld.shared.u32 	%r63, [%r8+8];
	st.shared.u32 	[%r8], %r63;
	st.shared.u32 	[%r8+8], %r62;
$L__BB2_17:
	setp.gt.u32 	%p12, %r1, 255;
	bar.sync 	0;
	@%p12 bra 	$L__BB2_20;
	ld.shared.u64 	%rd11, [%r5];
	ld.shared.u64 	%rd12, [%r5+8];
	setp.le.s64 	%p13, %rd11, %rd12;
	@%p13 bra 	$L__BB2_20;
	st.shared.u64 	[%r5], %rd12;
	st.shared.u64 	[%r5+8], %rd11;
	ld.shared.u32 	%r64, [%r4];
	ld.shared.u32 	%r65, [%r4+4];
	st.shared.u32 	[%r4], %r65;
	st.shared.u32 	[%r4+4], %r64;
$L__BB2_20:
	setp.gt.u32 	%p14, %r1, 255;
	bar.sync 	0;
	and.b32  	%r66, %r1, 7;
	and.b32  	%r67, %r6, 496;
	or.b32  	%r68, %r67, %r66;
	shl.b32 	%r69, %r68, 3;
	add.s32 	%r11, %r36, %r69;
	shl.b32 	%r71, %r68, 2;
	add.s32 	%r12, %r34, %r71;
	@%p14 bra 	$L__BB2_23;
	ld.shared.u64 	%rd13, [%r11];
	ld.shared.u64 	%rd14, [%r11+64];
	setp.le.s64 	%p15, %rd13, %rd14;
	@%p15 bra 	$L__BB2_23;
	st.shared.u64 	[%r11], %rd14;
	st.shared.u64 	[%r11+64], %rd13;
	ld.shared.u32 	%r73, [%r12];
	ld.shared.u32 	%r74, [%r12+32];
	st.shared.u32 	[%r12], %r74;
	st.shared.u32 	[%r12+32], %r73;
$L__BB2_23:
	setp.gt.u32 	%p16, %r1, 255;
	bar.sync 	0;
	@%p16 bra 	$L__BB2_26;
	ld.shared.u64 	%rd15, [%r9];
	ld.shared.u64 	%rd16, [%r9+32];
	setp.le.s64 	%p17, %rd15, %rd16;
	@%p17 bra 	$L__BB2_26;
	st.shared.u64 	[%r9], %rd16;
	st.shared.u64 	[%r9+32], %rd15;
	ld.shared.u32 	%r75, [%r10];
	ld.shared.u32 	%r76, [%r10+16];
	st.shared.u32 	[%r10], %r76;
	st.shared.u32 	[%r10+16], %r75;
$L__BB2_26:
	setp.gt.u32 	%p18, %r1, 255;
	bar.sync 	0;
	@%p18 bra 	$L__BB2_29;
	ld.shared.u64 	%rd17, [%r7];
	ld.shared.u64 	%rd18, [%r7+16];
	setp.le.s64 	%p19, %rd17, %rd18;
	@%p19 bra 	$L__BB2_29;
	st.shared.u64 	[%r7], %rd18;
	st.shared.u64 	[%r7+16], %rd17;
	ld.shared.u32 	%r77, [%r8];
	ld.shared.u32 	%r78, [%r8+8];
	st.shared.u32 	[%r8], %r78;
	st.shared.u32 	[%r8+8], %r77;
$L__BB2_29:
	setp.gt.u32 	%p20, %r1, 255;
	bar.sync 	0;
	@%p20 bra 	$L__BB2_32;
	ld.shared.u64 	%rd19, [%r5];
	ld.shared.u64 	%rd20, [%r5+8];
	setp.le.s64 	%p21, %rd19, %rd20;
	@%p21 bra 	$L__BB2_32;
	st.shared.u64 	[%r5], %rd20;
	st.shared.u64 	[%r5+8], %rd19;
	ld.shared.u32 	%r79, [%r4];
	ld.shared.u32 	%r80, [%r4+4];
	st.shared.u32 	[%r4], %r80;
	st.shared.u32 	[%r4+4], %r79;
$L__BB2_32:
	setp.gt.u32 	%p22, %r1, 255;
	bar.sync 	0;
	and.b32  	%r81, %r1, 15;
	and.b32  	%r82, %r6, 480;
	or.b32  	%r83, %r82, %r81;
	shl.b32 	%r84, %r83, 3;
	add.s32 	%r13, %r36, %r84;
	shl.b32 	%r86, %r83, 2;
	add.s32 	%r14, %r34, %r86;
	@%p22 bra 	$L__BB2_35;
	ld.shared.u64 	%rd21, [%r13];
	ld.shared.u64 	%rd22, [%r13+128];
	setp.le.s64 	%p23, %rd21, %rd22;
	@%p23 bra 	$L__BB2_35;
	st.shared.u64 	[%r13], %rd22;
	st.shared.u64 	[%r13+128], %rd21;
	ld.shared.u32 	%r88, [%r14];
	ld.shared.u32 	%r89, [%r14+64];
	st.shared.u32 	[%r14], %r89;
	st.shared.u32 	[%r14+64], %r88;
$L__BB2_35:
	setp.gt.u32 	%p24, %r1, 255;
	bar.sync 	0;
	@%p24 bra 	$L__BB2_38;
	ld.shared.u64 	%rd23, [%r11];
	ld.shared.u64 	%rd24, [%r11+64];
	setp.le.s64 	%p25, %rd23, %rd24;
	@%p25 bra 	$L__BB2_38;
	st.shared.u64 	[%r11], %rd24;
	st.shared.u64 	[%r11+64], %rd23;
	ld.shared.u32 	%r90, [%r12];
	ld.shared.u32 	%r91, [%r12+32];
	st.shared.u32 	[%r12], %r91;
	st.shared.u32 	[%r12+32], %r90;
$L__BB2_38:
	setp.gt.u32 	%p26, %r1, 255;
	bar.sync 	0;
	@%p26 bra 	$L__BB2_41;
	ld.shared.u64 	%rd25, [%r9];
	ld.shared.u64 	%rd26, [%r9+32];
	setp.le.s64 	%p27, %rd25, %rd26;
	@%p27 bra 	$L__BB2_41;
	st.shared.u64 	[%r9], %rd26;
	st.shared.u64 	[%r9+32], %rd25;
	ld.shared.u32 	%r92, [%r10];
	ld.shared.u32 	%r93, [%r10+16];
	st.shared.u32 	[%r10], %r93;
	st.shared.u32 	[%r10+16], %r92;
$L__BB2_41:
	setp.gt.u32 	%p28, %r1, 255;
	bar.sync 	0;
	@%p28 bra 	$L__BB2_44;
	ld.shared.u64 	%rd27, [%r7];
	ld.shared.u64 	%rd28, [%r7+16];
	setp.le.s64 	%p29, %rd27, %rd28;
	@%p29 bra 	$L__BB2_44;
	st.shared.u64 	[%r7], %rd28;
	st.shared.u64 	[%r7+16], %rd27;
	ld.shared.u32 	%r94, [%r8];
	ld.shared.u32 	%r95, [%r8+8];
	st.shared.u32 	[%r8], %r95;
	st.shared.u32 	[%r8+8], %r94;
$L__BB2_44:
	setp.gt.u32 	%p30, %r1, 255;
	bar.sync 	0;
	@%p30 bra 	$L__BB2_47;
	ld.shared.u64 	%rd29, [%r5];
	ld.shared.u64 	%rd30, [%r5+8];
	setp.le.s64 	%p31, %rd29, %rd30;
	@%p31 bra 	$L__BB2_47;
	st.shared.u64 	[%r5], %rd30;
	st.shared.u64 	[%r5+8], %rd29;
	ld.shared.u32 	%r96, [%r4];
	ld.shared.u32 	%r97, [%r4+4];
	st.shared.u32 	[%r4], %r97;
	st.shared.u32 	[%r4+4], %r96;
$L__BB2_47:
	setp.gt.u32 	%p32, %r1, 255;
	bar.sync 	0;
	@%p32 bra 	$L__BB2_50;
	and.b32  	%r98, %r6, 448;
	and.b32  	%r99, %r1, 31;
	or.b32  	%r15, %r98, %r99;
	shl.b32 	%r100, %r15, 3;
	add.s32 	%r16, %r36, %r100;
	ld.shared.u64 	%rd31, [%r16];
	ld.shared.u64 	%rd32, [%r16+256];
	setp.le.s64 	%p33, %rd31, %rd32;
	@%p33 bra 	$L__BB2_50;
	st.shared.u64 	[%r16], %rd32;
	st.shared.u64 	[%r16+256], %rd31;
	shl.b32 	%r102, %r15, 2;
	add.s32 	%r104, %r34, %r102;
	ld.shared.u32 	%r105, [%r104];
	ld.shared.u32 	%r106, [%r104+128];
	st.shared.u32 	[%r104], %r106;
	st.shared.u32 	[%r104+128], %r105;
$L__BB2_50:
	setp.gt.u32 	%p34, %r1, 255;
	bar.sync 	0;
	@%p34 bra 	$L__BB2_53;
	ld.shared.u64 	%rd33, [%r13];
	ld.shared.u64 	%rd34, [%r13+128];
	setp.le.s64 	%p35, %rd33, %rd34;
	@%p35 bra 	$L__BB2_53;
	st.shared.u64 	[%r13], %rd34;
	st.shared.u64 	[%r13+128], %rd33;
	ld.shared.u32 	%r107, [%r14];
	ld.shared.u32 	%r108, [%r14+64];
	st.shared.u32 	[%r14], %r108;
	st.shared.u32 	[%r14+64], %r107;
$L__BB2_53:
	setp.gt.u32 	%p36, %r1, 255;
	bar.sync 	0;
	@%p36 bra 	$L__BB2_56;
	ld.shared.u64 	%rd35, [%r11];
	ld.shared.u64 	%rd36, [%r11+64];
	setp.le.s64 	%p37, %rd35, %rd36;
	@%p37 bra 	$L__BB2_56;
	st.shared.u64 	[%r11], %rd36;
	st.shared.u64 	[%r11+64], %rd35;
	ld.shared.u32 	%r109, [%r12];
	ld.shared.u32 	%r110, [%r12+32];
	st.shared.u32 	[%r12], %r110;
	st.shared.u32 	[%r12+32], %r109;
$L__BB2_56:
	setp.gt.u32 	%p38, %r1, 255;
	bar.sync 	0;
	@%p38 bra 	$L__BB2_59;
	ld.shared.u64 	%rd37, [%r9];
	ld.shared.u64 	%rd38, [%r9+32];
	setp.le.s64 	%p39, %rd37, %rd38;
	@%p39 bra 	$L__BB2_59;
	st.shared.u64 	[%r9], %rd38;
	st.shared.u64 	[%r9+32], %rd37;
	ld.shared.u32 	%r111, [%r10];
	ld.shared.u32 	%r112, [%r10+16];
	st.shared.u32 	[%r10], %r112;
	st.shared.u32 	[%r10+16], %r111;
$L__BB2_59:
	setp.gt.u32 	%p40, %r1, 255;
	bar.sync 	0;
	@%p40 bra 	$L__BB2_62;
	ld.shared.u64 	%rd39, [%r7];
	ld.shared.u64 	%rd40, [%r7+16];
	setp.le.s64 	%p41, %rd39, %rd40;
	@%p41 bra 	$L__BB2_62;
	st.shared.u64 	[%r7], %rd40;
	st.shared.u64 	[%r7+16], %rd39;
	ld.shared.u32 	%r113, [%r8];
	ld.shared.u32 	%r114, [%r8+8];
	st.shared.u32 	[%r8], %r114;
	st.shared.u32 	[%r8+8], %r113;
$L__BB2_62:
	setp.gt.u32 	%p42, %r1, 255;
	bar.sync 	0;
	@%p42 bra 	$L__BB2_65;
	ld.shared.u64 	%rd41, [%r5];
	ld.shared.u64 	%rd42, [%r5+8];
	setp.le.s64 	%p43, %rd41, %rd42;
	@%p43 bra 	$L__BB2_65;
	st.shared.u64 	[%r5], %rd42;
	st.shared.u64 	[%r5+8], %rd41;
	ld.shared.u32 	%r115, [%r4];
	ld.shared.u32 	%r116, [%r4+4];
	st.shared.u32 	[%r4], %r116;
	st.shared.u32 	[%r4+4], %r115;
$L__BB2_65:
	setp.gt.u32 	%p44, %r1, 255;
	bar.sync 	0;
	@%p44 bra 	$L__BB2_68;
	and.b32  	%r117, %r6, 384;
	and.b32  	%r118, %r1, 63;
	or.b32  	%r17, %r117, %r118;
	shl.b32 	%r119, %r17, 3;
	add.s32 	%r18, %r36, %r119;
	ld.shared.u64 	%rd43, [%r18];
	ld.shared.u64 	%rd44, [%r18+512];
	setp.le.s64 	%p45, %rd43, %rd44;
	@%p45 bra 	$L__BB2_68;
	st.shared.u64 	[%r18], %rd44;
	st.shared.u64 	[%r18+512], %rd43;
	shl.b32 	%r121, %r17, 2;
	add.s32 	%r123, %r34, %r121;
	ld.shared.u32 	%r124, [%r123];
	ld.shared.u32 	%r125, [%r123+256];
	st.shared.u32 	[%r123], %r125;
	st.shared.u32 	[%r123+256], %r124;
$L__BB2_68:
	setp.gt.u32 	%p46, %r1, 255;
	bar.sync 	0;
	@%p46 bra 	$L__BB2_71;
	and.b32  	%r126, %r6, 448;
	and.b32  	%r127, %r1, 31;
	or.b32  	%r19, %r126, %r127;
	shl.b32 	%r128, %r19, 3;
	add.s32 	%r20, %r36, %r128;
	ld.shared.u64 	%rd45, [%r20];
	ld.shared.u64 	%rd46, [%r20+256];
	setp.le.s64 	%p47, %rd45, %rd46;
	@%p47 bra 	$L__BB2_71;
	st.shared.u64 	[%r20], %rd46;
	st.shared.u64 	[%r20+256], %rd45;
	shl.b32 	%r130, %r19, 2;
	add.s32 	%r132, %r34, %r130;
	ld.shared.u32 	%r133, [%r132];
	ld.shared.u32 	%r134, [%r132+128];
	st.shared.u32 	[%r132], %r134;
	st.shared.u32 	[%r132+128], %r133;
$L__BB2_71:
	setp.gt.u32 	%p48, %r1, 255;
	bar.sync 	0;
	@%p48 bra 	$L__BB2_74;
	ld.shared.u64 	%rd47, [%r13];
	ld.shared.u64 	%rd48, [%r13+128];
	setp.le.s64 	%p49, %rd47, %rd48;
	@%p49 bra 	$L__BB2_74;
	st.shared.u64 	[%r13], %rd48;
	st.shared.u64 	[%r13+128], %rd47;
	ld.shared.u32 	%r135, [%r14];
	ld.shared.u32 	%r136, [%r14+64];
	st.shared.u32 	[%r14], %r136;
	st.shared.u32 	[%r14+64], %r135;
$L__BB2_74:
	setp.gt.u32 	%p50, %r1, 255;
	bar.sync 	0;
	@%p50 bra 	$L__BB2_77;
	ld.shared.u64 	%rd49, [%r11];
	ld.shared.u64 	%rd50, [%r11+64];
	setp.le.s64 	%p51, %rd49, %rd50;
	@%p51 bra 	$L__BB2_77;
	st.shared.u64 	[%r11], %rd50;
	st.shared.u64 	[%r11+64], %rd49;
	ld.shared.u32 	%r137, [%r12];
	ld.shared.u32 	%r138, [%r12+32];
	st.shared.u32 	[%r12], %r138;
	st.shared.u32 	[%r12+32], %r137;
$L__BB2_77:
	setp.gt.u32 	%p52, %r1, 255;
	bar.sync 	0;
	@%p52 bra 	$L__BB2_80;
	ld.shared.u64 	%rd51, [%r9];
	ld.shared.u64 	%rd52, [%r9+32];
	setp.le.s64 	%p53, %rd51, %rd52;
	@%p53 bra 	$L__BB2_80;
	st.shared.u64 	[%r9], %rd52;
	st.shared.u64 	[%r9+32], %rd51;
	ld.shared.u32 	%r139, [%r10];
	ld.shared.u32 	%r140, [%r10+16];
	st.shared.u32 	[%r10], %r140;
	st.shared.u32 	[%r10+16], %r139;
$L__BB2_80:
	setp.gt.u32 	%p54, %r1, 255;
	bar.sync 	0;
	@%p54 bra 	$L__BB2_83;
	ld.shared.u64 	%rd53, [%r7];
	ld.shared.u64 	%rd54, [%r7+16];
	setp.le.s64 	%p55, %rd53, %rd54;
	@%p55 bra 	$L__BB2_83;
	st.shared.u64 	[%r7], %rd54;
	st.shared.u64 	[%r7+16], %rd53;
	ld.shared.u32 	%r141, [%r8];
	ld.shared.u32 	%r142, [%r8+8];
	st.shared.u32 	[%r8], %r142;
	st.shared.u32 	[%r8+8], %r141;
$L__BB2_83:
	setp.gt.u32 	%p56, %r1, 255;
	bar.sync 	0;
	@%p56 bra 	$L__BB2_86;
	ld.shared.u64 	%rd55, [%r5];
	ld.shared.u64 	%rd56, [%r5+8];
	setp.le.s64 	%p57, %rd55, %rd56;
	@%p57 bra 	$L__BB2_86;
	st.shared.u64 	[%r5], %rd56;
	st.shared.u64 	[%r5+8], %rd55;
	ld.shared.u32 	%r143, [%r4];
	ld.shared.u32 	%r144, [%r4+4];
	st.shared.u32 	[%r4], %r144;
	st.shared.u32 	[%r4+4], %r143;
$L__BB2_86:
	setp.gt.u32 	%p58, %r1, 255;
	bar.sync 	0;
	@%p58 bra 	$L__BB2_89;
	and.b32  	%r145, %r6, 256;
	and.b32  	%r146, %r1, 127;
	or.b32  	%r21, %r145, %r146;
	shl.b32 	%r147, %r21, 3;
	add.s32 	%r22, %r36, %r147;
	ld.shared.u64 	%rd57, [%r22];
	ld.shared.u64 	%rd58, [%r22+1024];
	setp.le.s64 	%p59, %rd57, %rd58;
	@%p59 bra 	$L__BB2_89;
	st.shared.u64 	[%r22], %rd58;
	st.shared.u64 	[%r22+1024], %rd57;
	shl.b32 	%r149, %r21, 2;
	add.s32 	%r151, %r34, %r149;
	ld.shared.u32 	%r152, [%r151];
	ld.shared.u32 	%r153, [%r151+512];
	st.shared.u32 	[%r151], %r153;
	st.shared.u32 	[%r151+512], %r152;
$L__BB2_89:
	setp.gt.u32 	%p60, %r1, 255;
	bar.sync 	0;
	@%p60 bra 	$L__BB2_92;
	and.b32  	%r154, %r6, 384;
	and.b32  	%r155, %r1, 63;
	or.b32  	%r23, %r154, %r155;
	shl.b32 	%r156, %r23, 3;
	add.s32 	%r24, %r36, %r156;
	ld.shared.u64 	%rd59, [%r24];
	ld.shared.u64 	%rd60, [%r24+512];
	setp.le.s64 	%p61, %rd59, %rd60;
	@%p61 bra 	$L__BB2_92;
	st.shared.u64 	[%r24], %rd60;
	st.shared.u64 	[%r24+512], %rd59;
	shl.b32 	%r158, %r23, 2;
	add.s32 	%r160, %r34, %r158;
	ld.shared.u32 	%r161, [%r160];
	ld.shared.u32 	%r162, [%r160+256];
	st.shared.u32 	[%r160], %r162;
	st.shared.u32 	[%r160+256], %r161;
$L__BB2_92:
	setp.gt.u32 	%p62, %r1, 255;
	bar.sync 	0;
	@%p62 bra 	$L__BB2_95;
	and.b32  	%r163, %r6, 448;
	and.b32  	%r164, %r1, 31;
	or.b32  	%r25, %r163, %r164;
	shl.b32 	%r165, %r25, 3;
	add.s32 	%r26, %r36, %r165;
	ld.shared.u64 	%rd61, [%r26];
	ld.shared.u64 	%rd62, [%r26+256];
	setp.le.s64 	%p63, %rd61, %rd62;
	@%p63 bra 	$L__BB2_95;
	st.shared.u64 	[%r26], %rd62;
	st.shared.u64 	[%r26+256], %rd61;
	shl.b32 	%r167, %r25, 2;
	add.s32 	%r169, %r34, %r167;
	ld.shared.u32 	%r170, [%r169];
	ld.shared.u32 	%r171, [%r169+128];
	st.shared.u32 	[%r169], %r171;
	st.shared.u32 	[%r169+128], %r170;
$L__BB2_95:
	setp.gt.u32 	%p64, %r1, 255;
	bar.sync 	0;
	@%p64 bra 	$L__BB2_98;
	ld.shared.u64 	%rd63, [%r13];
	ld.shared.u64 	%rd64, [%r13+128];
	setp.le.s64 	%p65, %rd63, %rd64;
	@%p65 bra 	$L__BB2_98;
	st.shared.u64 	[%r13], %rd64;
	st.shared.u64 	[%r13+128], %rd63;
	ld.shared.u32 	%r172, [%r14];
	ld.shared.u32 	%r173, [%r14+64];
	st.shared.u32 	[%r14], %r173;
	st.shared.u32 	[%r14+64], %r172;
$L__BB2_98:
	setp.gt.u32 	%p66, %r1, 255;
	bar.sync 	0;
	@%p66 bra 	$L__BB2_101;
	ld.shared.u64 	%rd65, [%r11];
	ld.shared.u64 	%rd66, [%r11+64];
	setp.le.s64 	%p67, %rd65, %rd66;
	@%p67 bra 	$L__BB2_101;
	st.shared.u64 	[%r11], %rd66;
	st.shared.u64 	[%r11+64], %rd65;
	ld.shared.u32 	%r174, [%r12];
	ld.shared.u32 	%r175, [%r12+32];
	st.shared.u32 	[%r12], %r175;
	st.shared.u32 	[%r12+32], %r174;
$L__BB2_101:
	setp.gt.u32 	%p68, %r1, 255;
	bar.sync 	0;
	@%p68 bra 	$L__BB2_104;
	ld.shared.u64 	%rd67, [%r9];
	ld.shared.u64 	%rd68, [%r9+32];
	setp.le.s64 	%p69, %rd67, %rd68;
	@%p69 bra 	$L__BB2_104;
	st.shared.u64 	[%r9], %rd68;
	st.shared.u64 	[%r9+32], %rd67;
	ld.shared.u32 	%r176, [%r10];
	ld.shared.u32 	%r177, [%r10+16];
	st.shared.u32 	[%r10], %r177;
	st.shared.u32 	[%r10+16], %r176;
$L__BB2_104:
	setp.gt.u32 	%p70, %r1, 255;
	bar.sync 	0;
	@%p70 bra 	$L__BB2_107;
	ld.shared.u64 	%rd69, [%r7];
	ld.shared.u64 	%rd70, [%r7+16];
	setp.le.s64 	%p71, %rd69, %rd70;
	@%p71 bra 	$L__BB2_107;
	st.shared.u64 	[%r7], %rd70;
	st.shared.u64 	[%r7+16], %rd69;
	ld.shared.u32 	%r178, [%r8];
	ld.shared.u32 	%r179, [%r8+8];
	st.shared.u32 	[%r8], %r179;
	st.shared.u32 	[%r8+8], %r178;
$L__BB2_107:
	setp.gt.u32 	%p72, %r1, 255;
	bar.sync 	0;
	@%p72 bra 	$L__BB2_110;
	ld.shared.u64 	%rd71, [%r5];
	ld.shared.u64 	%rd72, [%r5+8];
	setp.le.s64 	%p73, %rd71, %rd72;
	@%p73 bra 	$L__BB2_110;
	st.shared.u64 	[%r5], %rd72;
	st.shared.u64 	[%r5+8], %rd71;
	ld.shared.u32 	%r180, [%r4];
	ld.shared.u32 	%r181, [%r4+4];
	st.shared.u32 	[%r4], %r181;
	st.shared.u32 	[%r4+4], %r180;
$L__BB2_110:
	setp.gt.u32 	%p74, %r1, 255;
	bar.sync 	0;
	@%p74 bra 	$L__BB2_113;
	ld.shared.u64 	%rd73, [%r3];
	ld.shared.u64 	%rd74, [%r3+2048];
	setp.le.s64 	%p75, %rd73, %rd74;
	@%p75 bra 	$L__BB2_113;
	st.shared.u64 	[%r3], %rd74;
	st.shared.u64 	[%r3+2048], %rd73;
	ld.shared.u32 	%r182, [%r2];
	ld.shared.u32 	%r183, [%r2+1024];
	st.shared.u32 	[%r2], %r183;
	st.shared.u32 	[%r2+1024], %r182;
$L__BB2_113:
	setp.gt.u32 	%p76, %r1, 255;
	bar.sync 	0;
	@%p76 bra 	$L__BB2_116;
	and.b32  	%r184, %r6, 256;
	and.b32  	%r185, %r1, 127;
	or.b32  	%r27, %r184, %r185;
	shl.b32 	%r186, %r27, 3;
	add.s32 	%r28, %r36, %r186;
	ld.shared.u64 	%rd75, [%r28];
	ld.shared.u64 	%rd76, [%r28+1024];
	setp.le.s64 	%p77, %rd75, %rd76;
	@%p77 bra 	$L__BB2_116;
	st.shared.u64 	[%r28], %rd76;
	st.shared.u64 	[%r28+1024], %rd75;
	shl.b32 	%r188, %r27, 2;
	add.s32 	%r190, %r34, %r188;
	ld.shared.u32 	%r191, [%r190];
	ld.shared.u32 	%r192, [%r190+512];
	st.shared.u32 	[%r190], %r192;
	st.shared.u32 	[%r190+512], %r191;
$L__BB2_116:
	setp.gt.u32 	%p78, %r1, 255;
	bar.sync 	0;
	@%p78 bra 	$L__BB2_119;
	and.b32  	%r193, %r6, 384;
	and.b32  	%r194, %r1, 63;
	or.b32  	%r29, %r193, %r194;
	shl.b32 	%r195, %r29, 3;
	add.s32 	%r30, %r36, %r195;
	ld.shared.u64 	%rd77, [%r30];
	ld.shared.u64 	%rd78, [%r30+512];
	setp.le.s64 	%p79, %rd77, %rd78;
	@%p79 bra 	$L__BB2_119;
	st.shared.u64 	[%r30], %rd78;
	st.shared.u64 	[%r30+512], %rd77;
	shl.b32 	%r197, %r29, 2;
	add.s32 	%r199, %r34, %r197;
	ld.shared.u32 	%r200, [%r199];
	ld.shared.u32 	%r201, [%r199+256];
	st.shared.u32 	[%r199], %r201;
	st.shared.u32 	[%r199+256], %r200;
$L__BB2_119:
	setp.gt.u32 	%p80, %r1, 255;
	bar.sync 	0;
	@%p80 bra 	$L__BB2_122;
	and.b32  	%r202, %r6, 448;
	and.b32  	%r203, %r1, 31;
	or.b32  	%r31, %r202, %r203;
	shl.b32 	%r204, %r31, 3;
	add.s32 	%r32, %r36, %r204;
	ld.shared.u64 	%rd79, [%r32];
	ld.shared.u64 	%rd80, [%r32+256];
	setp.le.s64 	%p81, %rd79, %rd80;
	@%p81 bra 	$L__BB2_122;
	st.shared.u64 	[%r32], %rd80;
	st.shared.u64 	[%r32+256], %rd79;
	shl.b32 	%r206, %r31, 2;
	add.s32 	%r208, %r34, %r206;
	ld.shared.u32 	%r209, [%r208];
	ld.shared.u32 	%r210, [%r208+128];
	st.shared.u32 	[%r208], %r210;
	st.shared.u32 	[%r208+128], %r209;
$L__BB2_122:
	setp.gt.u32 	%p82, %r1, 255;
	bar.sync 	0;
	@%p82 bra 	$L__BB2_125;
	ld.shared.u64 	%rd81, [%r13];
	ld.shared.u64 	%rd82, [%r13+128];
	setp.le.s64 	%p83, %rd81, %rd82;
	@%p83 bra 	$L__BB2_125;
	st.shared.u64 	[%r13], %rd82;
	st.shared.u64 	[%r13+128], %rd81;
	ld.shared.u32 	%r211, [%r14];
	ld.shared.u32 	%r212, [%r14+64];
	st.shared.u32 	[%r14], %r212;
	st.shared.u32 	[%r14+64], %r211;
$L__BB2_125:
	setp.gt.u32 	%p84, %r1, 255;
	bar.sync 	0;
	@%p84 bra 	$L__BB2_128;
	ld.shared.u64 	%rd83, [%r11];
	ld.shared.u64 	%rd84, [%r11+64];
	setp.le.s64 	%p85, %rd83, %rd84;
	@%p85 bra 	$L__BB2_128;
	st.shared.u64 	[%r11], %rd84;
	st.shared.u64 	[%r11+64], %rd83;
	ld.shared.u32 	%r213, [%r12];
	ld.shared.u32 	%r214, [%r12+32];
	st.shared.u32 	[%r12], %r214;
	st.shared.u32 	[%r12+32], %r213;
$L__BB2_128:
	setp.gt.u32 	%p86, %r1, 255;
	bar.sync 	0;
	@%p86 bra 	$L__BB2_131;
	ld.shared.u64 	%rd85, [%r9];
	ld.shared.u64 	%rd86, [%r9+32];
	setp.le.s64 	%p87, %rd85, %rd86;
	@%p87 bra 	$L__BB2_131;
	st.shared.u64 	[%r9], %rd86;
	st.shared.u64 	[%r9+32], %rd85;
	ld.shared.u32 	%r215, [%r10];
	ld.shared.u32 	%r216, [%r10+16];
	st.shared.u32 	[%r10], %r216;
	st.shared.u32 	[%r10+16], %r215;
$L__BB2_131:
	setp.gt.u32 	%p88, %r1, 255;
	bar.sync 	0;
	@%p88 bra 	$L__BB2_134;
	ld.shared.u64 	%rd87, [%r7];
	ld.shared.u64 	%rd88, [%r7+16];
	setp.le.s64 	%p89, %rd87, %rd88;
	@%p89 bra 	$L__BB2_134;
	st.shared.u64 	[%r7], %rd88;
	st.shared.u64 	[%r7+16], %rd87;
	ld.shared.u32 	%r217, [%r8];
	ld.shared.u32 	%r218, [%r8+8];
	st.shared.u32 	[%r8], %r218;
	st.shared.u32 	[%r8+8], %r217;
$L__BB2_134:
	setp.gt.u32 	%p90, %r1, 255;
	bar.sync 	0;
	@%p90 bra 	$L__BB2_137;
	ld.shared.u64 	%rd89, [%r5];
	ld.shared.u64 	%rd90, [%r5+8];
	setp.le.s64 	%p91, %rd89, %rd90;
	@%p91 bra 	$L__BB2_137;
	st.shared.u64 	[%r5], %rd90;
	st.shared.u64 	[%r5+8], %rd89;
	ld.shared.u32 	%r219, [%r4];
	ld.shared.u32 	%r220, [%r4+4];
	st.shared.u32 	[%r4], %r220;
	st.shared.u32 	[%r4+4], %r219;
$L__BB2_137:
	setp.gt.u32 	%p92, %r1, 255;
	bar.sync 	0;
	@%p92 bra 	$L__BB2_139;
	ld.shared.u32 	%r221, [%r2];
	cvta.to.global.u64 	%rd97, %rd92;
	mul.wide.u32 	%rd98, %r1, 4;
	add.s64 	%rd99, %rd97, %rd98;
	st.global.u32 	[%rd99], %r221;
$L__BB2_139:
	ret;

}
	// .globl	_Z16crossover_kerneliPaPiP17curandStateXORWOW
.visible .entry _Z16crossover_kerneliPaPiP17curandStateXORWOW(
	.param .u32 _Z16crossover_kerneliPaPiP17curandStateXORWOW_param_0,
	.param .u64 .ptr .align 1 _Z16crossover_kerneliPaPiP17curandStateXORWOW_param_1,
	.param .u64 .ptr .align 1 _Z16crossover_kerneliPaPiP17curandStateXORWOW_param_2,
	.param .u64 .ptr .align 1 _Z16crossover_kerneliPaPiP17curandStateXORWOW_param_3
)
{
	.reg .pred 	%p<24>;
	.reg .b16 	%rs<22>;
	.reg .b32 	%r<269>;
	.reg .b32 	%f<30>;
	.reg .b64 	%rd<41>;
	.reg .b64 	%fd<2>;

	ld.param.u32 	%r69, [_Z16crossover_kerneliPaPiP17curandStateXORWOW_param_0];
	ld.param.u64 	%rd5, [_Z16crossover_kerneliPaPiP17curandStateXORWOW_param_1];
	ld.param.u64 	%rd6, [_Z16crossover_kerneliPaPiP17curandStateXORWOW_param_2];
	ld.param.u64 	%rd4, [_Z16crossover_kerneliPaPiP17curandStateXORWOW_param_3];
	cvta.to.global.u64 	%rd1, %rd5;
	cvta.to.global.u64 	%rd2, %rd6;
	mov.u32 	%r70, %ctaid.x;
	mov.u32 	%r71, %ntid.x;
	mov.u32 	%r72, %tid.x;
	mad.lo.s32 	%r1, %r70, %r71, %r72;
	setp.gt.s32 	%p1, %r1, 16383;
	@%p1 bra 	$L__BB3_12;
	ld.global.u32 	%r73, [%rd2];
	setp.eq.s32 	%p2, %r1, %r73;
	@%p2 bra 	$L__BB3_12;
	cvta.to.global.u64 	%rd7, %rd4;
	mul.wide.s32 	%rd8, %r1, 48;
	add.s64 	%rd3, %rd7, %rd8;
	ld.global.v2.u32 	{%r74, %r75}, [%rd3];
	ld.global.v2.u32 	{%r76, %r267}, [%rd3+8];
	ld.global.v2.u32 	{%r266, %r265}, [%rd3+16];
	ld.global.v2.u32 	{%r5, %r6}, [%rd3+24];
	ld.global.f32 	%f1, [%rd3+32];
	ld.global.f64 	%fd1, [%rd3+40];
	shr.u32 	%r77, %r75, 2;
	xor.b32  	%r78, %r77, %r75;
	shl.b32 	%r79, %r265, 4;
	shl.b32 	%r80, %r78, 1;
	xor.b32  	%r81, %r79, %r80;
	xor.b32  	%r82, %r81, %r265;
	xor.b32  	%r264, %r82, %r78;
	add.s32 	%r83, %r74, %r264;
	shl.b32 	%r84, %r83, 2;
	add.s32 	%r85, %r84, 788;
	cvt.u64.u32 	%rd9, %r85;
	and.b64  	%rd10, %rd9, 1020;
	add.s64 	%rd11, %rd2, %rd10;
	ld.global.u32 	%r8, [%rd11];
	shr.u32 	%r86, %r76, 2;
	xor.b32  	%r87, %r86, %r76;
	shl.b32 	%r88, %r264, 4;
	shl.b32 	%r89, %r87, 1;
	xor.b32  	%r90, %r89, %r88;
	xor.b32  	%r91, %r90, %r87;
	xor.b32  	%r263, %r91, %r264;
	add.s32 	%r268, %r74, 724874;
	add.s32 	%r92, %r263, %r268;
	shl.b32 	%r93, %r92, 2;
	cvt.u64.u32 	%rd12, %r93;
	and.b64  	%rd13, %rd12, 1020;
	add.s64 	%rd14, %rd2, %rd13;
	ld.global.u32 	%r11, [%rd14];
	setp.lt.s32 	%p3, %r69, 1;
	@%p3 bra 	$L__BB3_11;
	shl.b32 	%r12, %r1, 7;
	and.b32  	%r13, %r69, 3;
	setp.lt.u32 	%p4, %r69, 4;
	mov.b32 	%r256, 0;
	mov.u32 	%r242, %r263;
	@%p4 bra 	$L__BB3_6;
	and.b32  	%r256, %r69, 2147483644;
	mov.b32 	%r231, 0;
	mov.u32 	%r242, %r263;
$L__BB3_5:
	.pragma "nounroll";
	shr.u32 	%r97, %r267, 2;
	xor.b32  	%r98, %r97, %r267;
	shl.b32 	%r99, %r242, 4;
	shl.b32 	%r100, %r98, 1;
	xor.b32  	%r101, %r99, %r100;
	xor.b32  	%r102, %r101, %r242;
	xor.b32  	%r103, %r102, %r98;
	add.s32 	%r104, %r268, %r103;
	add.s32 	%r105, %r104, 362437;
	cvt.rn.f32.u32 	%f2, %r105;
	fma.rn.f32 	%f3, %f2, 0f2F800000, 0f2F000000;
	setp.gt.f32 	%p5, %f3, 0f3F000000;
	selp.b32 	%r106, %r8, %r11, %p5;
	shl.b32 	%r107, %r106, 7;
	add.s32 	%r108, %r107, %r231;
	cvt.s64.s32 	%rd15, %r108;
	add.s64 	%rd16, %rd1, %rd15;
	ld.global.u8 	%rs1, [%rd16];
	shr.u32 	%r109, %r266, 2;
	xor.b32  	%r110, %r109, %r266;
	shl.b32 	%r111, %r103, 4;
	shl.b32 	%r112, %r110, 1;
	xor.b32  	%r113, %r112, %r111;
	xor.b32  	%r114, %r113, %r110;
	xor.b32  	%r115, %r114, %r103;
	add.s32 	%r116, %r268, %r115;
	add.s32 	%r117, %r116, 724874;
	cvt.rn.f32.u32 	%f4, %r117;
	fma.rn.f32 	%f5, %f4, 0f2F800000, 0f2F000000;
	setp.lt.f32 	%p6, %f5, 0f3CA3D70A;
	neg.s16 	%rs2, %rs1;
	selp.b16 	%rs3, %rs2, %rs1, %p6;
	add.s32 	%r118, %r12, %r231;
	cvt.s64.s32 	%rd17, %r118;
	add.s64 	%rd18, %rd1, %rd17;
	st.global.u8 	[%rd18], %rs3;
	shr.u32 	%r119, %r265, 2;
	xor.b32  	%r120, %r119, %r265;
	shl.b32 	%r121, %r115, 4;
	shl.b32 	%r122, %r120, 1;
	xor.b32  	%r123, %r121, %r122;
	xor.b32  	%r124, %r123, %r115;
	xor.b32  	%r125, %r124, %r120;
	add.s32 	%r126, %r268, %r125;
	add.s32 	%r127, %r126, 1087311;
	cvt.rn.f32.u32 	%f6, %r127;
	fma.rn.f32 	%f7, %f6, 0f2F800000, 0f2F000000;
	setp.gt.f32 	%p7, %f7, 0f3F000000;
	selp.b32 	%r128, %r8, %r11, %p7;
	shl.b32 	%r129, %r128, 7;
	cvt.s64.s32 	%rd19, %r129;
	cvt.u64.u32 	%rd20, %r231;
	add.s64 	%rd21, %rd19, %rd20;
	add.s64 	%rd22, %rd1, %rd21;
	ld.global.u8 	%rs4, [%rd22+1];
	shr.u32 	%r130, %r264, 2;
	xor.b32  	%r131, %r130, %r264;
	shl.b32 	%r132, %r125, 4;
	shl.b32 	%r133, %r131, 1;
	xor.b32  	%r134, %r133, %r132;
	xor.b32  	%r135, %r134, %r131;
	xor.b32  	%r267, %r135, %r125;
	add.s32 	%r136, %r268, %r267;
	add.s32 	%r137, %r136, 1449748;
	cvt.rn.f32.u32 	%f8, %r137;
	fma.rn.f32 	%f9, %f8, 0f2F800000, 0f2F000000;
	setp.lt.f32 	%p8, %f9, 0f3CA3D70A;
	neg.s16 	%rs5, %rs4;
	selp.b16 	%rs6, %rs5, %rs4, %p8;
	st.global.u8 	[%rd18+1], %rs6;
	shr.u32 	%r138, %r242, 2;
	xor.b32  	%r139, %r138, %r242;
	shl.b32 	%r140, %r267, 4;
	shl.b32 	%r141, %r139, 1;
	xor.b32  	%r142, %r140, %r141;
	xor.b32  	%r143, %r142, %r267;
	xor.b32  	%r266, %r143, %r139;
	add.s32 	%r144, %r268, %r266;
	add.s32 	%r145, %r144, 1812185;
	cvt.rn.f32.u32 	%f10, %r145;
	fma.rn.f32 	%f11, %f10, 0f2F800000, 0f2F000000;
	setp.gt.f32 	%p9, %f11, 0f3F000000;
	selp.b32 	%r146, %r8, %r11, %p9;
	shl.b32 	%r147, %r146, 7;
	cvt.s64.s32 	%rd23, %r147;
	add.s64 	%rd24, %rd23, %rd20;
	add.s64 	%rd25, %rd1, %rd24;
	ld.global.u8 	%rs7, [%rd25+2];
	shr.u32 	%r148, %r103, 2;
	xor.b32  	%r149, %r148, %r103;
	shl.b32 	%r150, %r266, 4;
	shl.b32 	%r151, %r149, 1;
	xor.b32  	%r152, %r151, %r150;
	xor.b32  	%r153, %r152, %r149;
	xor.b32  	%r265, %r153, %r266;
	add.s32 	%r154, %r268, %r265;
	add.s32 	%r155, %r154, 2174622;
	cvt.rn.f32.u32 	%f12, %r155;
	fma.rn.f32 	%f13, %f12, 0f2F800000, 0f2F000000;
	setp.lt.f32 	%p10, %f13, 0f3CA3D70A;
	neg.s16 	%rs8, %rs7;
	selp.b16 	%rs9, %rs8, %rs7, %p10;
	st.global.u8 	[%rd18+2], %rs9;
	shr.u32 	%r156, %r115, 2;
	xor.b32  	%r157, %r156, %r115;
	shl.b32 	%r158, %r265, 4;
	shl.b32 	%r159, %r157, 1;
	xor.b32  	%r160, %r158, %r159;
	xor.b32  	%r161, %r160, %r265;
	xor.b32  	%r264, %r161, %r157;
	add.s32 	%r162, %r268, %r264;
	add.s32 	%r163, %r162, 2537059;
	cvt.rn.f32.u32 	%f14, %r163;
	fma.rn.f32 	%f15, %f14, 0f2F800000, 0f2F000000;
	setp.gt.f32 	%p11, %f15, 0f3F000000;
	selp.b32 	%r164, %r8, %r11, %p11;
	shl.b32 	%r165, %r164, 7;
	cvt.s64.s32 	%rd26, %r165;
	add.s64 	%rd27, %rd26, %rd20;
	add.s64 	%rd28, %rd1, %rd27;
	ld.global.u8 	%rs10, [%rd28+3];
	shr.u32 	%r166, %r125, 2;
	xor.b32  	%r167, %r166, %r125;
	shl.b32 	%r168, %r264, 4;
	shl.b32 	%r169, %r167, 1;
	xor.b32  	%r170, %r169, %r168;
	xor.b32  	%r171, %r170, %r167;
	xor.b32  	%r242, %r171, %r264;
	add.s32 	%r268, %r268, 2899496;
	add.s32 	%r172, %r242, %r268;
	cvt.rn.f32.u32 	%f16, %r172;
	fma.rn.f32 	%f17, %f16, 0f2F800000, 0f2F000000;
	setp.lt.f32 	%p12, %f17, 0f3CA3D70A;
	neg.s16 	%rs11, %rs10;
	selp.b16 	%rs12, %rs11, %rs10, %p12;
	st.global.u8 	[%rd18+3], %rs12;
	add.s32 	%r231, %r231, 4;
	setp.ne.s32 	%p13, %r231, %r256;
	@%p13 bra 	$L__BB3_5;
$L__BB3_6:
	setp.eq.s32 	%p14, %r13, 0;
	mov.u32 	%r263, %r242;
	@%p14 bra 	$L__BB3_11;
	setp.eq.s32 	%p15, %r13, 1;
	mov.u32 	%r258, %r267;
	mov.u32 	%r260, %r265;
	mov.u32 	%r261, %r264;
	mov.u32 	%r262, %r242;
	@%p15 bra 	$L__BB3_9;
	shr.u32 	%r174, %r267, 2;
	xor.b32  	%r175, %r174, %r267;
	shl.b32 	%r176, %r242, 4;
	shl.b32 	%r177, %r175, 1;
	xor.b32  	%r178, %r176, %r177;
	xor.b32  	%r179, %r178, %r242;
	xor.b32  	%r42, %r179, %r175;
	add.s32 	%r180, %r268, %r42;
	add.s32 	%r181, %r180, 362437;
	cvt.rn.f32.u32 	%f18, %r181;
	fma.rn.f32 	%f19, %f18, 0f2F800000, 0f2F000000;
	setp.gt.f32 	%p16, %f19, 0f3F000000;
	selp.b32 	%r182, %r8, %r11, %p16;
	shl.b32 	%r183, %r182, 7;
	add.s32 	%r184, %r183, %r256;
	cvt.s64.s32 	%rd29, %r184;
	add.s64 	%rd30, %rd1, %rd29;
	ld.global.u8 	%rs13, [%rd30];
	shr.u32 	%r185, %r266, 2;
	xor.b32  	%r186, %r185, %r266;
	shl.b32 	%r187, %r42, 4;
	shl.b32 	%r188, %r186, 1;
	xor.b32  	%r189, %r188, %r187;
	xor.b32  	%r190, %r189, %r186;
	xor.b32  	%r260, %r190, %r42;
	add.s32 	%r191, %r268, %r260;
	add.s32 	%r192, %r191, 724874;
	cvt.rn.f32.u32 	%f20, %r192;
	fma.rn.f32 	%f21, %f20, 0f2F800000, 0f2F000000;
	setp.lt.f32 	%p17, %f21, 0f3CA3D70A;
	neg.s16 	%rs14, %rs13;
	selp.b16 	%rs15, %rs14, %rs13, %p17;
	add.s32 	%r193, %r12, %r256;
	cvt.s64.s32 	%rd31, %r193;
	add.s64 	%rd32, %rd1, %rd31;
	st.global.u8 	[%rd32], %rs15;
	shr.u32 	%r194, %r265, 2;
	xor.b32  	%r195, %r194, %r265;
	shl.b32 	%r196, %r260, 4;
	shl.b32 	%r197, %r195, 1;
	xor.b32  	%r198, %r196, %r197;
	xor.b32  	%r199, %r198, %r260;
	xor.b32  	%r261, %r199, %r195;
	add.s32 	%r200, %r268, %r261;
	add.s32 	%r201, %r200, 1087311;
	cvt.rn.f32.u32 	%f22, %r201;
	fma.rn.f32 	%f23, %f22, 0f2F800000, 0f2F000000;
	setp.gt.f32 	%p18, %f23, 0f3F000000;
	selp.b32 	%r202, %r8, %r11, %p18;
	shl.b32 	%r203, %r202, 7;
	cvt.s64.s32 	%rd33, %r203;
	cvt.u64.u32 	%rd34, %r256;
	add.s64 	%rd35, %rd33, %rd34;
	add.s64 	%rd36, %rd1, %rd35;
	ld.global.u8 	%rs16, [%rd36+1];
	shr.u32 	%r204, %r264, 2;
	xor.b32  	%r205, %r204, %r264;
	shl.b32 	%r206, %r261, 4;
	shl.b32 	%r207, %r205, 1;
	xor.b32  	%r208, %r207, %r206;
	xor.b32  	%r209, %r208, %r205;
	xor.b32  	%r263, %r209, %r261;
	add.s32 	%r268, %r268, 1449748;
	add.s32 	%r210, %r263, %r268;
	cvt.rn.f32.u32 	%f24, %r210;
	fma.rn.f32 	%f25, %f24, 0f2F800000, 0f2F000000;
	setp.lt.f32 	%p19, %f25, 0f3CA3D70A;
	neg.s16 	%rs17, %rs16;
	selp.b16 	%rs18, %rs17, %rs16, %p19;
	st.global.u8 	[%rd32+1], %rs18;
	add.s32 	%r256, %r256, 2;
	mov.u32 	%r266, %r42;
	mov.u32 	%r265, %r260;
	mov.u32 	%r264, %r261;
	mov.u32 	%r258, %r242;
	mov.u32 	%r262, %r263;
$L__BB3_9:
	and.b32  	%r211, %r69, 1;
	setp.eq.b32 	%p20, %r211, 1;
	not.pred 	%p21, %p20;
	mov.u32 	%r267, %r242;
	@%p21 bra 	$L__BB3_11;
	shr.u32 	%r212, %r258, 2;
	xor.b32  	%r213, %r212, %r258;
	shl.b32 	%r214, %r262, 4;
	shl.b32 	%r215, %r213, 1;
	xor.b32  	%r216, %r214, %r215;
	xor.b32  	%r217, %r216, %r262;
	xor.b32  	%r264, %r217, %r213;
	add.s32 	%r218, %r268, %r264;
	add.s32 	%r219, %r218, 362437;
	cvt.rn.f32.u32 	%f26, %r219;
	fma.rn.f32 	%f27, %f26, 0f2F800000, 0f2F000000;
	setp.gt.f32 	%p22, %f27, 0f3F000000;
	selp.b32 	%r220, %r8, %r11, %p22;
	shl.b32 	%r221, %r220, 7;
	add.s32 	%r222, %r221, %r256;
	cvt.s64.s32 	%rd37, %r222;
	add.s64 	%rd38, %rd1, %rd37;
	ld.global.u8 	%rs19, [%rd38];
	shr.u32 	%r223, %r266, 2;
	xor.b32  	%r224, %r223, %r266;
	shl.b32 	%r225, %r264, 4;
	shl.b32 	%r226, %r224, 1;
	xor.b32  	%r227, %r226, %r225;
	xor.b32  	%r228, %r227, %r224;
	xor.b32  	%r263, %r228, %r264;
	add.s32 	%r268, %r268, 724874;
	add.s32 	%r229, %r263, %r268;
	cvt.rn.f32.u32 	%f28, %r229;
	fma.rn.f32 	%f29, %f28, 0f2F800000, 0f2F000000;
	setp.lt.f32 	%p23, %f29, 0f3CA3D70A;
	neg.s16 	%rs20, %rs19;
	selp.b16 	%rs21, %rs20, %rs19, %p23;
	add.s32 	%r230, %r12, %r256;
	cvt.s64.s32 	%rd39, %r230;
	add.s64 	%rd40, %rd1, %rd39;
	st.global.u8 	[%rd40], %rs21;
	mov.u32 	%r265, %r262;
	mov.u32 	%r266, %r261;
	mov.u32 	%r267, %r260;
$L__BB3_11:
	st.global.v2.u32 	[%rd3], {%r268, %r267};
	st.global.v2.u32 	[%rd3+8], {%r266, %r265};
	st.global.v2.u32 	[%rd3+16], {%r264, %r263};
	st.global.v2.u32 	[%rd3+24], {%r5, %r6};
	st.global.f32 	[%rd3+32], %f1;
	st.global.f64 	[%rd3+40], %fd1;
$L__BB3_12:
	ret;

}


// ===== COMPILED SASS (sm_100) =====

	.target	sm_100

	.elftype	@"ET_EXEC"


//--------------------- .note.nv.tkinfo           --------------------------
	.section	.note.nv.tkinfo,"",@"SHT_NOTE"
	.sectionflags	@"SHF_NOTE_NV_TKINFO"
	.tkinfo
        /*0018*/ 	.word	0x00000002
        /*0030*/ 	.string	""
        /*0030*/ 	.string	"ptxas"
        /*0030*/ 	.string	"Cuda compilation tools, release 13.0, V13.0.88"
        /*0030*/ 	.string	"Build cuda_13.0.r13.0/compiler.36424714_0"
        /*0030*/ 	.string	"-arch sm_100 -m 64 "



//--------------------- .note.nv.cuinfo           --------------------------
	.section	.note.nv.cuinfo,"",@"SHT_NOTE"
	.sectionflags	@"SHF_NOTE_NV_CUINFO"
        /*0018*/ 	.short	0x0002
        /*001a*/ 	.short	0x0064
        /*001c*/ 	.short	0x0082
	.zero		2


//--------------------- .nv.info                  --------------------------
	.section	.nv.info,"",@"SHT_CUDA_INFO"
	.align	4


	//----- nvinfo : EIATTR_REGCOUNT
	.align		4
        /*0000*/ 	.byte	0x04, 0x2f
        /*0002*/ 	.short	(.L_10 - .L_9)
	.align		4
.L_9:
        /*0004*/ 	.word	index@(_Z11init_kerneliPaP17curandStateXORWOWm)
        /*0008*/ 	.word	0x0000001f


	//----- nvinfo : EIATTR_FRAME_SIZE
	.align		4
.L_10:
        /*000c*/ 	.byte	0x04, 0x11
        /*000e*/ 	.short	(.L_12 - .L_11)
	.align		4
.L_11:
        /*0010*/ 	.word	index@(_Z11init_kerneliPaP17curandStateXORWOWm)
        /*0014*/ 	.word	0x00000000


	//----- nvinfo : EIATTR_REGCOUNT
	.align		4
.L_12:
        /*0018*/ 	.byte	0x04, 0x2f
        /*001a*/ 	.short	(.L_14 - .L_13)
	.align		4
.L_13:
        /*001c*/ 	.word	index@(_Z11tabu_kerneliiPaPxP17curandStateXORWOW)
        /*0020*/ 	.word	0x00000026


	//----- nvinfo : EIATTR_FRAME_SIZE
	.align		4
.L_14:
        /*0024*/ 	.byte	0x04, 0x11
        /*0026*/ 	.short	(.L_16 - .L_15)
	.align		4
.L_15:
        /*0028*/ 	.word	index@(_Z11tabu_kerneliiPaPxP17curandStateXORWOW)
        /*002c*/ 	.word	0x00000000


	//----- nvinfo : EIATTR_REGCOUNT
	.align		4
.L_16:
        /*0030*/ 	.byte	0x04, 0x2f
        /*0032*/ 	.short	(.L_18 - .L_17)
	.align		4
.L_17:
        /*0034*/ 	.word	index@(_Z20select_elites_kernelPxPi)
        /*0038*/ 	.word	0x0000001c


	//----- nvinfo : EIATTR_FRAME_SIZE
	.align		4
.L_18:
        /*003c*/ 	.byte	0x04, 0x11
        /*003e*/ 	.short	(.L_20 - .L_19)
	.align		4
.L_19:
        /*0040*/ 	.word	index@(_Z20select_elites_kernelPxPi)
        /*0044*/ 	.word	0x00000000


	//----- nvinfo : EIATTR_REGCOUNT
	.align		4
.L_20:
        /*0048*/ 	.byte	0x04, 0x2f
        /*004a*/ 	.short	(.L_22 - .L_21)
	.align		4
.L_21:
        /*004c*/ 	.word	index@(_Z16crossover_kerneliPaPiP17curandStateXORWOW)
        /*0050*/ 	.word	0x00000020


	//----- nvinfo : EIATTR_FRAME_SIZE
	.align		4
.L_22:
        /*0054*/ 	.byte	0x04, 0x11
        /*0056*/ 	.short	(.L_24 - .L_23)
	.align		4
.L_23:
        /*0058*/ 	.word	index@(_Z16crossover_kerneliPaPiP17curandStateXORWOW)
        /*005c*/ 	.word	0x00000000


	//----- nvinfo : EIATTR_MIN_STACK_SIZE
	.align		4
.L_24:
        /*0060*/ 	.byte	0x04, 0x12
        /*0062*/ 	.short	(.L_26 - .L_25)
	.align		4
.L_25:
        /*0064*/ 	.word	index@(_Z16crossover_kerneliPaPiP17curandStateXORWOW)
        /*0068*/ 	.word	0x00000000


	//----- nvinfo : EIATTR_MIN_STACK_SIZE
	.align		4
.L_26:
        /*006c*/ 	.byte	0x04, 0x12
        /*006e*/ 	.short	(.L_28 - .L_27)
	.align		4
.L_27:
        /*0070*/ 	.word	index@(_Z20select_elites_kernelPxPi)
        /*0074*/ 	.word	0x00000000


	//----- nvinfo : EIATTR_MIN_STACK_SIZE
	.align		4
.L_28:
        /*0078*/ 	.byte	0x04, 0x12
        /*007a*/ 	.short	(.L_30 - .L_29)
	.align		4
.L_29:
        /*007c*/ 	.word	index@(_Z11tabu_kerneliiPaPxP17curandStateXORWOW)
        /*0080*/ 	.word	0x00000000


	//----- nvinfo : EIATTR_MIN_STACK_SIZE
	.align		4
.L_30:
        /*0084*/ 	.byte	0x04, 0x12
        /*0086*/ 	.short	(.L_32 - .L_31)
	.align		4
.L_31:
        /*0088*/ 	.word	index@(_Z11init_kerneliPaP17curandStateXORWOWm)
        /*008c*/ 	.word	0x00000000
.L_32:


//--------------------- .nv.compat                --------------------------
	.section	.nv.compat,"",@"SHT_CUDA_COMPAT_INFO"
	.align	4
        /*0000*/ 	.byte	0x02, 0x09, 0x00, 0x00, 0x02, 0x02, 0x01, 0x00, 0x02, 0x05, 0x05, 0x00, 0x03, 0x07, 0x01, 0x01
        /*0010*/ 	.byte	0x02, 0x03, 0x00, 0x00, 0x02, 0x06, 0x01, 0x00, 0x04, 0x0b, 0x08, 0x00, 0x01, 0x00, 0x00, 0x00
        /*0020*/ 	.byte	0x00, 0x00, 0x00, 0x00


//--------------------- .nv.info._Z16crossover_kerneliPaPiP17curandStateXORWOW --------------------------
	.section	.nv.info._Z16crossover_kerneliPaPiP17curandStateXORWOW,"",@"SHT_CUDA_INFO"
	.sectionflags	@""
	.align	4


	//----- nvinfo : EIATTR_CUDA_API_VERSION
	.align		4
        /*0000*/ 	.byte	0x04, 0x37
        /*0002*/ 	.short	(.L_34 - .L_33)
.L_33:
        /*0004*/ 	.word	0x00000082


	//----- nvinfo : EIATTR_KPARAM_INFO
	.align		4
.L_34:
        /*0008*/ 	.byte	0x04, 0x17
        /*000a*/ 	.short	(.L_36 - .L_35)
.L_35:
        /*000c*/ 	.word	0x00000000
        /*0010*/ 	.short	0x0003
        /*0012*/ 	.short	0x0018
        /*0014*/ 	.byte	0x00, 0xf5, 0x21, 0x00


	//----- nvinfo : EIATTR_KPARAM_INFO
	.align		4
.L_36:
        /*0018*/ 	.byte	0x04, 0x17
        /*001a*/ 	.short	(.L_38 - .L_37)
.L_37:
        /*001c*/ 	.word	0x00000000
        /*0020*/ 	.short	0x0002
        /*0022*/ 	.short	0x0010
        /*0024*/ 	.byte	0x00, 0xf5, 0x21, 0x00


	//----- nvinfo : EIATTR_KPARAM_INFO
	.align		4
.L_38:
        /*0028*/ 	.byte	0x04, 0x17
        /*002a*/ 	.short	(.L_40 - .L_39)
.L_39:
        /*002c*/ 	.word	0x00000000
        /*0030*/ 	.short	0x0001
        /*0032*/ 	.short	0x0008
        /*0034*/ 	.byte	0x00, 0xf5, 0x21, 0x00


	//----- nvinfo : EIATTR_KPARAM_INFO
	.align		4
.L_40:
        /*0038*/ 	.byte	0x04, 0x17
        /*003a*/ 	.short	(.L_42 - .L_41)
.L_41:
        /*003c*/ 	.word	0x00000000
        /*0040*/ 	.short	0x0000
        /*0042*/ 	.short	0x0000
        /*0044*/ 	.byte	0x00, 0xf0, 0x11, 0x00


	//----- nvinfo : EIATTR_SPARSE_MMA_MASK
	.align		4
.L_42:
        /*0048*/ 	.byte	0x03, 0x50
        /*004a*/ 	.short	0x0000


	//----- nvinfo : EIATTR_MAXREG_COUNT
	.align		4
        /*004c*/ 	.byte	0x03, 0x1b
        /*004e*/ 	.short	0x00ff


	//----- nvinfo : EIATTR_MERCURY_ISA_VERSION
	.align		4
        /*0050*/ 	.byte	0x03, 0x5f
        /*0052*/ 	.short	0x0101


	//----- nvinfo : EIATTR_VRC_CTA_INIT_COUNT
	.align		4
        /*0054*/ 	.byte	0x02, 0x4a
	.zero		1
	.zero		1


	//----- nvinfo : EIATTR_EXIT_INSTR_OFFSETS
	.align		4
        /*0058*/ 	.byte	0x04, 0x1c
        /*005a*/ 	.short	(.L_44 - .L_43)


	//   ....[0]....
.L_43:
        /*005c*/ 	.word	0x00000060


	//   ....[1]....
        /*0060*/ 	.word	0x000000b0


	//   ....[2]....
        /*0064*/ 	.word	0x00001320


	//----- nvinfo : EIATTR_CBANK_PARAM_SIZE
	.align		4
.L_44:
        /*0068*/ 	.byte	0x03, 0x19
        /*006a*/ 	.short	0x0020


	//----- nvinfo : EIATTR_PARAM_CBANK
	.align		4
        /*006c*/ 	.byte	0x04, 0x0a
        /*006e*/ 	.short	(.L_46 - .L_45)
	.align		4
.L_45:
        /*0070*/ 	.word	index@(.nv.constant0._Z16crossover_kerneliPaPiP17curandStateXORWOW)
        /*0074*/ 	.short	0x0380
        /*0076*/ 	.short	0x0020


	//----- nvinfo : EIATTR_SW_WAR
	.align		4
.L_46:
        /*0078*/ 	.byte	0x04, 0x36
        /*007a*/ 	.short	(.L_48 - .L_47)
.L_47:
        /*007c*/ 	.word	0x00000008
.L_48:


//--------------------- .nv.info._Z20select_elites_kernelPxPi --------------------------
	.section	.nv.info._Z20select_elites_kernelPxPi,"",@"SHT_CUDA_INFO"
	.sectionflags	@""
	.align	4


	//----- nvinfo : EIATTR_CUDA_API_VERSION
	.align		4
        /*0000*/ 	.byte	0x04, 0x37
        /*0002*/ 	.short	(.L_50 - .L_49)
.L_49:
        /*0004*/ 	.word	0x00000082


	//----- nvinfo : EIATTR_KPARAM_INFO
	.align		4
.L_50:
        /*0008*/ 	.byte	0x04, 0x17
        /*000a*/ 	.short	(.L_52 - .L_51)
.L_51:
        /*000c*/ 	.word	0x00000000
        /*0010*/ 	.short	0x0001
        /*0012*/ 	.short	0x0008
        /*0014*/ 	.byte	0x00, 0xf5, 0x21, 0x00


	//----- nvinfo : EIATTR_KPARAM_INFO
	.align		4
.L_52:
        /*0018*/ 	.byte	0x04, 0x17
        /*001a*/ 	.short	(.L_54 - .L_53)
.L_53:
        /*001c*/ 	.word	0x00000000
        /*0020*/ 	.short	0x0000
        /*0022*/ 	.short	0x0000
        /*0024*/ 	.byte	0x00, 0xf5, 0x21, 0x00


	//----- nvinfo : EIATTR_SPARSE_MMA_MASK
	.align		4
.L_54:
        /*0028*/ 	.byte	0x03, 0x50
        /*002a*/ 	.short	0x0000


	//----- nvinfo : EIATTR_MAXREG_COUNT
	.align		4
        /*002c*/ 	.byte	0x03, 0x1b
        /*002e*/ 	.short	0x00ff


	//----- nvinfo : EIATTR_NUM_BARRIERS
	.align		4
        /*0030*/ 	.byte	0x02, 0x4c
        /*0032*/ 	.byte	0x01
	.zero		1


	//----- nvinfo : EIATTR_MERCURY_ISA_VERSION
	.align		4
        /*0034*/ 	.byte	0x03, 0x5f
        /*0036*/ 	.short	0x0101


	//----- nvinfo : EIATTR_VRC_CTA_INIT_COUNT
	.align		4
        /*0038*/ 	.byte	0x02, 0x4a
	.zero		1
	.zero		1


	//----- nvinfo : EIATTR_EXIT_INSTR_OFFSETS
	.align		4
        /*003c*/ 	.byte	0x04, 0x1c
        /*003e*/ 	.short	(.L_56 - .L_55)


	//   ....[0]....
.L_55:
        /*0040*/ 	.word	0x00002c00


	//   ....[1]....
        /*0044*/ 	.word	0x00002c50


	//----- nvinfo : EIATTR_CRS_STACK_SIZE
	.align		4
.L_56:
        /*0048*/ 	.byte	0x04, 0x1e
        /*004a*/ 	.short	(.L_58 - .L_57)
.L_57:
        /*004c*/ 	.word	0x00000000


	//----- nvinfo : EIATTR_CBANK_PARAM_SIZE
	.align		4
.L_58:
        /*0050*/ 	.byte	0x03, 0x19
        /*0052*/ 	.short	0x0010


	//----- nvinfo : EIATTR_PARAM_CBANK
	.align		4
        /*0054*/ 	.byte	0x04, 0x0a
        /*0056*/ 	.short	(.L_60 - .L_59)
	.align		4
.L_59:
        /*0058*/ 	.word	index@(.nv.constant0._Z20select_elites_kernelPxPi)
        /*005c*/ 	.short	0x0380
        /*005e*/ 	.short	0x0010


	//----- nvinfo : EIATTR_SW_WAR
	.align		4
.L_60:
        /*0060*/ 	.byte	0x04, 0x36
        /*0062*/ 	.short	(.L_62 - .L_61)
.L_61:
        /*0064*/ 	.word	0x00000008
.L_62:


//--------------------- .nv.info._Z11tabu_kerneliiPaPxP17curandStateXORWOW --------------------------
	.section	.nv.info._Z11tabu_kerneliiPaPxP17curandStateXORWOW,"",@"SHT_CUDA_INFO"
	.sectionflags	@""
	.align	4


	//----- nvinfo : EIATTR_CUDA_API_VERSION
	.align		4
        /*0000*/ 	.byte	0x04, 0x37
        /*0002*/ 	.short	(.L_64 - .L_63)
.L_63:
        /*0004*/ 	.word	0x00000082


	//----- nvinfo : EIATTR_KPARAM_INFO
	.align		4
.L_64:
        /*0008*/ 	.byte	0x04, 0x17
        /*000a*/ 	.short	(.L_66 - .L_65)
.L_65:
        /*000c*/ 	.word	0x00000000
        /*0010*/ 	.short	0x0004
        /*0012*/ 	.short	0x0018
        /*0014*/ 	.byte	0x00, 0xf5, 0x21, 0x00


	//----- nvinfo : EIATTR_KPARAM_INFO
	.align		4
.L_66:
        /*0018*/ 	.byte	0x04, 0x17
        /*001a*/ 	.short	(.L_68 - .L_67)
.L_67:
        /*001c*/ 	.word	0x00000000
        /*0020*/ 	.short	0x0003
        /*0022*/ 	.short	0x0010
        /*0024*/ 	.byte	0x00, 0xf5, 0x21, 0x00


	//----- nvinfo : EIATTR_KPARAM_INFO
	.align		4
.L_68:
        /*0028*/ 	.byte	0x04, 0x17
        /*002a*/ 	.short	(.L_70 - .L_69)
.L_69:
        /*002c*/ 	.word	0x00000000
        /*0030*/ 	.short	0x0002
        /*0032*/ 	.short	0x0008
        /*0034*/ 	.byte	0x00, 0xf5, 0x21, 0x00


	//----- nvinfo : EIATTR_KPARAM_INFO
	.align		4
.L_70:
        /*0038*/ 	.byte	0x04, 0x17
        /*003a*/ 	.short	(.L_72 - .L_71)
.L_71:
        /*003c*/ 	.word	0x00000000
        /*0040*/ 	.short	0x0001
        /*0042*/ 	.short	0x0004
        /*0044*/ 	.byte	0x00, 0xf0, 0x11, 0x00


	//----- nvinfo : EIATTR_KPARAM_INFO
	.align		4
.L_72:
        /*0048*/ 	.byte	0x04, 0x17
        /*004a*/ 	.short	(.L_74 - .L_73)
.L_73:
        /*004c*/ 	.word	0x00000000
        /*0050*/ 	.short	0x0000
        /*0052*/ 	.short	0x0000
        /*0054*/ 	.byte	0x00, 0xf0, 0x11, 0x00


	//----- nvinfo : EIATTR_SPARSE_MMA_MASK
	.align		4
.L_74:
        /*0058*/ 	.byte	0x03, 0x50
        /*005a*/ 	.short	0x0000


	//----- nvinfo : EIATTR_MAXREG_COUNT
	.align		4
        /*005c*/ 	.byte	0x03, 0x1b
        /*005e*/ 	.short	0x00ff


	//----- nvinfo : EIATTR_NUM_BARRIERS
	.align		4
        /*0060*/ 	.byte	0x02, 0x4c
        /*0062*/ 	.byte	0x01
	.zero		1


	//----- nvinfo : EIATTR_MERCURY_ISA_VERSION
	.align		4
        /*0064*/ 	.byte	0x03, 0x5f
        /*0066*/ 	.short	0x0101


	//----- nvinfo : EIATTR_INT_WARP_WIDE_INSTR_OFFSETS
	.align		4
        /*0068*/ 	.byte	0x04, 0x31
        /*006a*/ 	.short	(.L_76 - .L_75)


	//   ....[0]....
.L_75:
        /*006c*/ 	.word	0x000021c0


	//----- nvinfo : EIATTR_COOP_GROUP_MASK_REGIDS
	.align		4
.L_76:
        /*0070*/ 	.byte	0x04, 0x29
        /*0072*/ 	.short	(.L_78 - .L_77)


	//   ....[0]....
.L_77:
        /*0074*/ 	.word	0xffffffff


	//   ....[1]....
        /*0078*/ 	.word	0xffffffff


	//   ....[2]....
        /*007c*/ 	.word	0xffffffff


	//   ....[3]....
        /*0080*/ 	.word	0xffffffff


	//   ....[4]....
        /*0084*/ 	.word	0xffffffff


	//   ....[5]....
        /*0088*/ 	.word	0xffffffff


	//   ....[6]....
        /*008c*/ 	.word	0xffffffff


	//   ....[7]....
        /*0090*/ 	.word	0xffffffff


	//   ....[8]....
        /*0094*/ 	.word	0xffffffff


	//   ....[9]....
        /*0098*/ 	.word	0xffffffff


	//   ....[10]....
        /*009c*/ 	.word	0xffffffff


	//   ....[11]....
        /*00a0*/ 	.word	0xffffffff


	//   ....[12]....
        /*00a4*/ 	.word	0xffffffff


	//   ....[13]....
        /*00a8*/ 	.word	0xffffffff


	//   ....[14]....
        /*00ac*/ 	.word	0xffffffff


	//----- nvinfo : EIATTR_COOP_GROUP_INSTR_OFFSETS
	.align		4
.L_78:
        /*00b0*/ 	.byte	0x04, 0x28
        /*00b2*/ 	.short	(.L_80 - .L_79)


	//   ....[0]....
.L_79:
        /*00b4*/ 	.word	0x000017a0


	//   ....[1]....
        /*00b8*/ 	.word	0x000017e0


	//   ....[2]....
        /*00bc*/ 	.word	0x000017f0


	//   ....[3]....
        /*00c0*/ 	.word	0x00001850


	//   ....[4]....
        /*00c4*/ 	.word	0x00001870


	//   ....[5]....
        /*00c8*/ 	.word	0x00001890


	//   ....[6]....
        /*00cc*/ 	.word	0x00001910


	//   ....[7]....
        /*00d0*/ 	.word	0x00001920


	//   ....[8]....
        /*00d4*/ 	.word	0x00001930


	//   ....[9]....
        /*00d8*/ 	.word	0x00001990


	//   ....[10]....
        /*00dc*/ 	.word	0x000019b0


	//   ....[11]....
        /*00e0*/ 	.word	0x000019e0


	//   ....[12]....
        /*00e4*/ 	.word	0x00001a80


	//   ....[13]....
        /*00e8*/ 	.word	0x00001a90


	//   ....[14]....
        /*00ec*/ 	.word	0x00001aa0


	//----- nvinfo : EIATTR_VRC_CTA_INIT_COUNT
	.align		4
.L_80:
        /*00f0*/ 	.byte	0x02, 0x4a
	.zero		1
	.zero		1


	//----- nvinfo : EIATTR_EXIT_INSTR_OFFSETS
	.align		4
        /*00f4*/ 	.byte	0x04, 0x1c
        /*00f6*/ 	.short	(.L_82 - .L_81)


	//   ....[0]....
.L_81:
        /*00f8*/ 	.word	0x00002390


	//   ....[1]....
        /*00fc*/ 	.word	0x00002470


	//----- nvinfo : EIATTR_CRS_STACK_SIZE
	.align		4
.L_82:
        /*0100*/ 	.byte	0x04, 0x1e
        /*0102*/ 	.short	(.L_84 - .L_83)
.L_83:
        /*0104*/ 	.word	0x00000000


	//----- nvinfo : EIATTR_CBANK_PARAM_SIZE
	.align		4
.L_84:
        /*0108*/ 	.byte	0x03, 0x19
        /*010a*/ 	.short	0x0020


	//----- nvinfo : EIATTR_PARAM_CBANK
	.align		4
        /*010c*/ 	.byte	0x04, 0x0a
        /*010e*/ 	.short	(.L_86 - .L_85)
	.align		4
.L_85:
        /*0110*/ 	.word	index@(.nv.constant0._Z11tabu_kerneliiPaPxP17curandStateXORWOW)
        /*0114*/ 	.short	0x0380
        /*0116*/ 	.short	0x0020


	//----- nvinfo : EIATTR_SW_WAR
	.align		4
.L_86:
        /*0118*/ 	.byte	0x04, 0x36
        /*011a*/ 	.short	(.L_88 - .L_87)
.L_87:
        /*011c*/ 	.word	0x00000008
.L_88:


//--------------------- .nv.info._Z11init_kerneliPaP17curandStateXORWOWm --------------------------
	.section	.nv.info._Z11init_kerneliPaP17curandStateXORWOWm,"",@"SHT_CUDA_INFO"
	.sectionflags	@""
	.align	4


	//----- nvinfo : EIATTR_CUDA_API_VERSION
	.align		4
        /*0000*/ 	.byte	0x04, 0x37
        /*0002*/ 	.short	(.L_90 - .L_89)
.L_89:
        /*0004*/ 	.word	0x00000082


	//----- nvinfo : EIATTR_KPARAM_INFO
	.align		4
.L_90:
        /*0008*/ 	.byte	0x04, 0x17
        /*000a*/ 	.short	(.L_92 - .L_91)
.L_91:
        /*000c*/ 	.word	0x00000000
        /*0010*/ 	.short	0x0003
        /*0012*/ 	.short	0x0018
        /*0014*/ 	.byte	0x00, 0xf0, 0x21, 0x00


	//----- nvinfo : EIATTR_KPARAM_INFO
	.align		4
.L_92:
        /*0018*/ 	.byte	0x04, 0x17
        /*001a*/ 	.short	(.L_94 - .L_93)
.L_93:
        /*001c*/ 	.word	0x00000000
        /*0020*/ 	.short	0x0002
        /*0022*/ 	.short	0x0010
        /*0024*/ 	.byte	0x00, 0xf5, 0x21, 0x00


	//----- nvinfo : EIATTR_KPARAM_INFO
	.align		4
.L_94:
        /*0028*/ 	.byte	0x04, 0x17
        /*002a*/ 	.short	(.L_96 - .L_95)
.L_95:
        /*002c*/ 	.word	0x00000000
        /*0030*/ 	.short	0x0001
        /*0032*/ 	.short	0x0008
        /*0034*/ 	.byte	0x00, 0xf5, 0x21, 0x00


	//----- nvinfo : EIATTR_KPARAM_INFO
	.align		4
.L_96:
        /*0038*/ 	.byte	0x04, 0x17
        /*003a*/ 	.short	(.L_98 - .L_97)
.L_97:
        /*003c*/ 	.word	0x00000000
        /*0040*/ 	.short	0x0000
        /*0042*/ 	.short	0x0000
        /*0044*/ 	.byte	0x00, 0xf0, 0x11, 0x00


	//----- nvinfo : EIATTR_SPARSE_MMA_MASK
	.align		4
.L_98:
        /*0048*/ 	.byte	0x03, 0x50
        /*004a*/ 	.short	0x0000


	//----- nvinfo : EIATTR_MAXREG_COUNT
	.align		4
        /*004c*/ 	.byte	0x03, 0x1b
        /*004e*/ 	.short	0x00ff


	//----- nvinfo : EIATTR_MERCURY_ISA_VERSION
	.align		4
        /*0050*/ 	.byte	0x03, 0x5f
        /*0052*/ 	.short	0x0101


	//----- nvinfo : EIATTR_VRC_CTA_INIT_COUNT
	.align		4
        /*0054*/ 	.byte	0x02, 0x4a
	.zero		1
	.zero		1


	//----- nvinfo : EIATTR_EXIT_INSTR_OFFSETS
	.align		4
        /*0058*/ 	.byte	0x04, 0x1c
        /*005a*/ 	.short	(.L_100 - .L_99)


	//   ....[0]....
.L_99:
        /*005c*/ 	.word	0x00000060


	//   ....[1]....
        /*0060*/ 	.word	0x00001940


	//----- nvinfo : EIATTR_CRS_STACK_SIZE
	.align		4
.L_100:
        /*0064*/ 	.byte	0x04, 0x1e
        /*0066*/ 	.short	(.L_102 - .L_101)
.L_101:
        /*0068*/ 	.word	0x00000000


	//----- nvinfo : EIATTR_CBANK_PARAM_SIZE
	.align		4
.L_102:
        /*006c*/ 	.byte	0x03, 0x19
        /*006e*/ 	.short	0x0020


	//----- nvinfo : EIATTR_PARAM_CBANK
	.align		4
        /*0070*/ 	.byte	0x04, 0x0a
        /*0072*/ 	.short	(.L_104 - .L_103)
	.align		4
.L_103:
        /*0074*/ 	.word	index@(.nv.constant0._Z11init_kerneliPaP17curandStateXORWOWm)
        /*0078*/ 	.short	0x0380
        /*007a*/ 	.short	0x0020


	//----- nvinfo : EIATTR_SW_WAR
	.align		4
.L_104:
        /*007c*/ 	.byte	0x04, 0x36
        /*007e*/ 	.short	(.L_106 - .L_105)
.L_105:
        /*0080*/ 	.word	0x00000008
.L_106:


//--------------------- .nv.callgraph             --------------------------
	.section	.nv.callgraph,"",@"SHT_CUDA_CALLGRAPH"
	.align	4
	.sectionentsize	8
	.align		4
        /*0000*/ 	.word	0x00000000
	.align		4
        /*0004*/ 	.word	0xffffffff
	.align		4
        /*0008*/ 	.word	0x00000000
	.align		4
        /*000c*/ 	.word	0xfffffffe
	.align		4
        /*0010*/ 	.word	0x00000000
	.align		4
        /*0014*/ 	.word	0xfffffffd
	.align		4
        /*0018*/ 	.word	0x00000000
	.align		4
        /*001c*/ 	.word	0xfffffffc


//--------------------- .nv.constant4             --------------------------
	.section	.nv.constant4,"a",@progbits
	.align	8
	.align		8
.nv.constant4:
        /*0000*/ 	.dword	precalc_xorwow_matrix
	.align		8
        /*0008*/ 	.dword	precalc_xorwow_offset_matrix
	.align		8
        /*0010*/ 	.dword	mrg32k3aM1
	.align		8
        /*0018*/ 	.dword	mrg32k3aM2
	.align		8
        /*0020*/ 	.dword	mrg32k3aM1SubSeq
	.align		8
        /*0028*/ 	.dword	mrg32k3aM2SubSeq
	.align		8
        /*0030*/ 	.dword	mrg32k3aM1Seq
	.align		8
        /*0038*/ 	.dword	mrg32k3aM2Seq


//--------------------- .nv.constant3             --------------------------
	.section	.nv.constant3,"a",@progbits
	.align	8
.nv.constant3:
	.type		__cr_lgamma_table,@object
	.size		__cr_lgamma_table,(.L_8 - __cr_lgamma_table)
__cr_lgamma_table:
        /*0000*/ 	.byte	0x00, 0x00, 0x00, 0x00, 0x00, 0x00, 0x00, 0x00, 0x00, 0x00, 0x00, 0x00, 0x00, 0x00, 0x00, 0x00
        /*0010*/ 	.byte	0xef, 0x39, 0xfa, 0xfe, 0x42, 0x2e, 0xe6, 0x3f, 0x02, 0x20, 0x2a, 0xfa, 0x0b, 0xab, 0xfc, 0x3f
        /*0020*/ 	.byte	0xf9, 0x2c, 0x92, 0x7c, 0xa7, 0x6c, 0x09, 0x40, 0xc9, 0x79, 0x44, 0x3c, 0x64, 0x26, 0x13, 0x40
        /*0030*/ 	.byte	0xca, 0x01, 0xcf, 0x3a, 0x27, 0x51, 0x1a, 0x40, 0x30, 0xcc, 0x2d, 0xf3, 0xe1, 0x0c, 0x21, 0x40
        /*0040*/ 	.byte	0x0d, 0xb7, 0xfc, 0x82, 0x8e, 0x35, 0x25, 0x40
.L_8:


//--------------------- .text._Z16crossover_kerneliPaPiP17curandStateXORWOW --------------------------
	.section	.text._Z16crossover_kerneliPaPiP17curandStateXORWOW,"ax",@progbits
	.align	128
        .global         _Z16crossover_kerneliPaPiP17curandStateXORWOW
        .type           _Z16crossover_kerneliPaPiP17curandStateXORWOW,@function
        .size           _Z16crossover_kerneliPaPiP17curandStateXORWOW,(.L_x_143 - _Z16crossover_kerneliPaPiP17curandStateXORWOW)
        .other          _Z16crossover_kerneliPaPiP17curandStateXORWOW,@"STO_CUDA_ENTRY STV_DEFAULT"
_Z16crossover_kerneliPaPiP17curandStateXORWOW:
.text._Z16crossover_kerneliPaPiP17curandStateXORWOW:
[----:B------:R-:W-:Y:S01]  /*0000*/  LDC R1, c[0x0][0x37c] ;  /* 0x0000df00ff017b82 */ /* 0x000fe20000000800 */
[----:B------:R-:W0:Y:S07]  /*0010*/  S2R R3, SR_TID.X ;  /* 0x0000000000037919 */ /* 0x000e2e0000002100 */
[----:B------:R-:W0:Y:S08]  /*0020*/  S2UR UR4, SR_CTAID.X ;  /* 0x00000000000479c3 */ /* 0x000e300000002500 */
[----:B------:R-:W0:Y:S02]  /*0030*/  LDC R0, c[0x0][0x360] ;  /* 0x0000d800ff007b82 */ /* 0x000e240000000800 */
[----:B0-----:R-:W-:-:S05]  /*0040*/  IMAD R0, R0, UR4, R3 ;  /* 0x0000000400007c24 */ /* 0x001fca000f8e0203 */
[----:B------:R-:W-:-:S13]  /*0050*/  ISETP.GT.AND P0, PT, R0, 0x3fff, PT ;  /* 0x00003fff0000780c */ /* 0x000fda0003f04270 */
[----:B------:R-:W-:Y:S05]  /*0060*/  @P0 EXIT ;  /* 0x000000000000094d */ /* 0x000fea0003800000 */
[----:B------:R-:W0:Y:S01]  /*0070*/  LDC.64 R2, c[0x0][0x390] ;  /* 0x0000e400ff027b82 */ /* 0x000e220000000a00 */
[----:B------:R-:W0:Y:S02]  /*0080*/  LDCU.64 UR8, c[0x0][0x358] ;  /* 0x00006b00ff0877ac */ /* 0x000e240008000a00 */
[----:B0-----:R-:W2:Y:S02]  /*0090*/  LDG.E R3, desc[UR8][R2.64] ;  /* 0x0000000802037981 */ /* 0x001ea4000c1e1900 */
[----:B--2---:R-:W-:-:S13]  /*00a0*/  ISETP.NE.AND P0, PT, R0, R3, PT ;  /* 0x000000030000720c */ /* 0x004fda0003f05270 */
[----:B------:R-:W-:Y:S05]  /*00b0*/  @!P0 EXIT ;  /* 0x000000000000894d */ /* 0x000fea0003800000 */
[----:B------:R-:W0:Y:S01]  /*00c0*/  LDC.64 R6, c[0x0][0x398] ;  /* 0x0000e600ff067b82 */ /* 0x000e220000000a00 */
[----:B------:R-:W1:Y:S01]  /*00d0*/  LDCU UR6, c[0x0][0x380] ;  /* 0x00007000ff0677ac */ /* 0x000e620008000800 */
[----:B------:R-:W2:Y:S01]  /*00e0*/  LDCU.64 UR4, c[0x0][0x390] ;  /* 0x00007200ff0477ac */ /* 0x000ea20008000a00 */
[----:B0-----:R-:W-:-:S05]  /*00f0*/  IMAD.WIDE R6, R0, 0x30, R6 ;  /* 0x0000003000067825 */ /* 0x001fca00078e0206 */
[----:B------:R-:W3:Y:S04]  /*0100*/  LDG.E.64 R12, desc[UR8][R6.64] ;  /* 0x00000008060c7981 */ /* 0x000ee8000c1e1b00 */
[----:B------:R-:W4:Y:S04]  /*0110*/  LDG.E.64 R4, desc[UR8][R6.64+0x10] ;  /* 0x0000100806047981 */ /* 0x000f28000c1e1b00 */
[----:B------:R-:W2:Y:S04]  /*0120*/  LDG.E.64 R16, desc[UR8][R6.64+0x8] ;  /* 0x0000080806107981 */ /* 0x000ea8000c1e1b00 */
[----:B------:R0:W5:Y:S04]  /*0130*/  LDG.E R19, desc[UR8][R6.64+0x20] ;  /* 0x0000200806137981 */ /* 0x000168000c1e1900 */
[----:B------:R0:W5:Y:S04]  /*0140*/  LDG.E.64 R8, desc[UR8][R6.64+0x28] ;  /* 0x0000280806087981 */ /* 0x000168000c1e1b00 */
[----:B------:R0:W5:Y:S01]  /*0150*/  LDG.E.64 R10, desc[UR8][R6.64+0x18] ;  /* 0x00001808060a7981 */ /* 0x000162000c1e1b00 */
[----:B-1----:R-:W-:Y:S01]  /*0160*/  UISETP.GE.AND UP0, UPT, UR6, 0x1, UPT ;  /* 0x000000010600788c */ /* 0x002fe2000bf06270 */
[----:B---3--:R-:W-:-:S04]  /*0170*/  SHF.R.U32.HI R2, RZ, 0x2, R13 ;  /* 0x00000002ff027819 */ /* 0x008fc8000001160d */
[----:B------:R-:W-:Y:S01]  /*0180*/  LOP3.LUT R2, R2, R13, RZ, 0x3c, !PT ;  /* 0x0000000d02027212 */ /* 0x000fe200078e3cff */
[----:B----4-:R-:W-:Y:S01]  /*0190*/  IMAD.SHL.U32 R14, R5, 0x10, RZ ;  /* 0x00000010050e7824 */ /* 0x010fe200078e00ff */
[----:B--2---:R-:W-:-:S03]  /*01a0*/  SHF.R.U32.HI R13, RZ, 0x2, R16 ;  /* 0x00000002ff0d7819 */ /* 0x004fc60000011610 */
[----:B------:R-:W-:Y:S01]  /*01b0*/  IMAD.SHL.U32 R3, R2, 0x2, RZ ;  /* 0x0000000202037824 */ /* 0x000fe200078e00ff */
[----:B------:R-:W-:Y:S01]  /*01c0*/  LOP3.LUT R13, R13, R16, RZ, 0x3c, !PT ;  /* 0x000000100d0d7212 */ /* 0x000fe200078e3cff */
[----:B------:R-:W-:-:S03]  /*01d0*/  VIADD R16, R12, 0xb0f8a ;  /* 0x000b0f8a0c107836 */ /* 0x000fc60000000000 */
[----:B------:R-:W-:-:S04]  /*01e0*/  LOP3.LUT R3, R5, R14, R3, 0x96, !PT ;  /* 0x0000000e05037212 */ /* 0x000fc800078e9603 */
[----:B------:R-:W-:Y:S01]  /*01f0*/  LOP3.LUT R2, R3, R2, RZ, 0x3c, !PT ;  /* 0x0000000203027212 */ /* 0x000fe200078e3cff */
[----:B------:R-:W-:-:S04]  /*0200*/  IMAD.SHL.U32 R3, R13, 0x2, RZ ;  /* 0x000000020d037824 */ /* 0x000fc800078e00ff */
[----:B------:R-:W-:Y:S02]  /*0210*/  IMAD.SHL.U32 R14, R2, 0x10, RZ ;  /* 0x00000010020e7824 */ /* 0x000fe400078e00ff */
[----:B------:R-:W-:-:S03]  /*0220*/  IMAD.IADD R12, R12, 0x1, R2 ;  /* 0x000000010c0c7824 */ /* 0x000fc600078e0202 */
[----:B------:R-:W-:Y:S02]  /*0230*/  LOP3.LUT R3, R13, R3, R14, 0x96, !PT ;  /* 0x000000030d037212 */ /* 0x000fe400078e960e */
[----:B------:R-:W-:Y:S02]  /*0240*/  LEA R12, R12, 0x314, 0x2 ;  /* 0x000003140c0c7811 */ /* 0x000fe400078e10ff */
[----:B------:R-:W-:Y:S02]  /*0250*/  LOP3.LUT R3, R3, R2, RZ, 0x3c, !PT ;  /* 0x0000000203037212 */ /* 0x000fe400078e3cff */
[----:B------:R-:W-:-:S03]  /*0260*/  LOP3.LUT R12, R12, 0x3fc, RZ, 0xc0, !PT ;  /* 0x000003fc0c0c7812 */ /* 0x000fc600078ec0ff */
[----:B------:R-:W-:Y:S01]  /*0270*/  IMAD.IADD R13, R3, 0x1, R16 ;  /* 0x00000001030d7824 */ /* 0x000fe200078e0210 */
[----:B------:R-:W-:-:S03]  /*0280*/  IADD3 R12, P0, PT, R12, UR4, RZ ;  /* 0x000000040c0c7c10 */ /* 0x000fc6000ff1e0ff */
[----:B------:R-:W-:-:S05]  /*0290*/  IMAD.SHL.U32 R13, R13, 0x4, RZ ;  /* 0x000000040d0d7824 */ /* 0x000fca00078e00ff */
[----:B------:R-:W-:-:S04]  /*02a0*/  LOP3.LUT R13, R13, 0x3fc, RZ, 0xc0, !PT ;  /* 0x000003fc0d0d7812 */ /* 0x000fc800078ec0ff */
[----:B------:R-:W-:Y:S01]  /*02b0*/  IADD3 R14, P1, PT, R13, UR4, RZ ;  /* 0x000000040d0e7c10 */ /* 0x000fe2000ff3e0ff */
[----:B------:R-:W-:-:S04]  /*02c0*/  IMAD.X R13, RZ, RZ, UR5, P0 ;  /* 0x00000005ff0d7e24 */ /* 0x000fc800080e06ff */
[----:B------:R-:W-:Y:S01]  /*02d0*/  IMAD.X R15, RZ, RZ, UR5, P1 ;  /* 0x00000005ff0f7e24 */ /* 0x000fe200088e06ff */
[----:B0-----:R-:W-:Y:S07]  /*02e0*/  BRA.U !UP0, `(.L_x_0) ;  /* 0x0000000d08f47547 */ /* 0x001fee000b800000 */
[----:B------:R0:W5:Y:S04]  /*02f0*/  LDG.E R21, desc[UR8][R12.64] ;  /* 0x000000080c157981 */ /* 0x000168000c1e1900 */
[----:B------:R0:W5:Y:S01]  /*0300*/  LDG.E R18, desc[UR8][R14.64] ;  /* 0x000000080e127981 */ /* 0x000162000c1e1900 */
[----:B------:R-:W-:Y:S01]  /*0310*/  UISETP.GE.U32.AND UP1, UPT, UR6, 0x4, UPT ;  /* 0x000000040600788c */ /* 0x000fe2000bf26070 */
[----:B------:R-:W-:Y:S01]  /*0320*/  IMAD.MOV.U32 R23, RZ, RZ, R3 ;  /* 0x000000ffff177224 */ /* 0x000fe200078e0003 */
[----:B------:R-:W-:Y:S01]  /*0330*/  ULOP3.LUT UR7, UR6, 0x3, URZ, 0xc0, !UPT ;  /* 0x0000000306077892 */ /* 0x000fe2000f8ec0ff */
[----:B------:R-:W-:-:S03]  /*0340*/  UMOV UR4, URZ ;  /* 0x000000ff00047c82 */ /* 0x000fc60008000000 */
[----:B------:R-:W-:-:S03]  /*0350*/  UISETP.NE.AND UP0, UPT, UR7, URZ, UPT ;  /* 0x000000ff0700728c */ /* 0x000fc6000bf05270 */
[----:B0-----:R-:W-:Y:S08]  /*0360*/  BRA.U !UP1, `(.L_x_1) ;  /* 0x0000000509fc7547 */ /* 0x001ff0000b800000 */
[----:B------:R-:W-:Y:S01]  /*0370*/  IMAD.MOV.U32 R23, RZ, RZ, R3 ;  /* 0x000000ffff177224 */ /* 0x000fe200078e0003 */
[----:B------:R-:W-:Y:S01]  /*0380*/  ULOP3.LUT UR4, UR6, 0x7ffffffc, URZ, 0xc0, !UPT ;  /* 0x7ffffffc06047892 */ /* 0x000fe2000f8ec0ff */
[----:B------:R-:W-:-:S11]  /*0390*/  UMOV UR5, URZ ;  /* 0x000000ff00057c82 */ /* 0x000fd60008000000 */
.L_x_2:
[----:B------:R-:W-:Y:S01]  /*03a0*/  SHF.R.U32.HI R12, RZ, 0x2, R17 ;  /* 0x00000002ff0c7819 */ /* 0x000fe20000011611 */
[----:B0-----:R-:W-:-:S03]  /*03b0*/  IMAD.SHL.U32 R14, R23, 0x10, RZ ;  /* 0x00000010170e7824 */ /* 0x001fc600078e00ff */
[----:B------:R-:W-:-:S05]  /*03c0*/  LOP3.LUT R12, R12, R17, RZ, 0x3c, !PT ;  /* 0x000000110c0c7212 */ /* 0x000fca00078e3cff */
[----:B------:R-:W-:-:S05]  /*03d0*/  IMAD.SHL.U32 R3, R12, 0x2, RZ ;  /* 0x000000020c037824 */ /* 0x000fca00078e00ff */
[----:B------:R-:W-:-:S04]  /*03e0*/  LOP3.LUT R3, R23, R14, R3, 0x96, !PT ;  /* 0x0000000e17037212 */ /* 0x000fc800078e9603 */
[----:B------:R-:W-:Y:S01]  /*03f0*/  LOP3.LUT R25, R3, R12, RZ, 0x3c, !PT ;  /* 0x0000000c03197212 */ /* 0x000fe200078e3cff */
[----:B------:R-:W-:Y:S01]  /*0400*/  IMAD.MOV.U32 R3, RZ, RZ, 0x2f800000 ;  /* 0x2f800000ff037424 */ /* 0x000fe200078e00ff */
[----:B------:R-:W0:Y:S02]  /*0410*/  LDC.64 R12, c[0x0][0x388] ;  /* 0x0000e200ff0c7b82 */ /* 0x000e240000000a00 */
[----:B------:R-:W-:-:S04]  /*0420*/  IADD3 R14, PT, PT, R16, 0x587c5, R25 ;  /* 0x000587c5100e7810 */ /* 0x000fc80007ffe019 */
[----:B------:R-:W-:-:S05]  /*0430*/  I2FP.F32.U32 R14, R14 ;  /* 0x0000000e000e7245 */ /* 0x000fca0000201000 */
[----:B------:R-:W-:-:S05]  /*0440*/  FFMA R14, R14, R3, 1.1641532182693481445e-10 ;  /* 0x2f0000000e0e7423 */ /* 0x000fca0000000003 */
[----:B------:R-:W-:-:S04]  /*0450*/  FSETP.GT.AND P0, PT, R14, 0.5, PT ;  /* 0x3f0000000e00780b */ /* 0x000fc80003f04000 */
[----:B-----5:R-:W-:-:S04]  /*0460*/  SEL R14, R21, R18, P0 ;  /* 0x00000012150e7207 */ /* 0x020fc80000000000 */
[----:B------:R-:W-:-:S04]  /*0470*/  LEA R15, R14, UR5, 0x7 ;  /* 0x000000050e0f7c11 */ /* 0x000fc8000f8e38ff */
[----:B0-----:R-:W-:-:S04]  /*0480*/  IADD3 R14, P0, PT, R15, R12, RZ ;  /* 0x0000000c0f0e7210 */ /* 0x001fc80007f1e0ff */
[----:B------:R-:W-:-:S05]  /*0490*/  LEA.HI.X.SX32 R15, R15, R13, 0x1, P0 ;  /* 0x0000000d0f0f7211 */ /* 0x000fca00000f0eff */
[----:B------:R0:W2:Y:S01]  /*04a0*/  LDG.E.U8 R20, desc[UR8][R14.64] ;  /* 0x000000080e147981 */ /* 0x0000a2000c1e1100 */
[----:B------:R-:W-:Y:S02]  /*04b0*/  SHF.R.U32.HI R17, RZ, 0x2, R4 ;  /* 0x00000002ff117819 */ /* 0x000fe40000011604 */
[----:B------:R-:W-:Y:S02]  /*04c0*/  SHF.R.U32.HI R24, RZ, 0x2, R5 ;  /* 0x00000002ff187819 */ /* 0x000fe40000011605 */
[----:B------:R-:W-:Y:S01]  /*04d0*/  LOP3.LUT R17, R17, R4, RZ, 0x3c, !PT ;  /* 0x0000000411117212 */ /* 0x000fe200078e3cff */
[----:B------:R-:W-:Y:S01]  /*04e0*/  IMAD.SHL.U32 R4, R25, 0x10, RZ ;  /* 0x0000001019047824 */ /* 0x000fe200078e00ff */
[----:B------:R-:W-:-:S03]  /*04f0*/  LOP3.LUT R24, R24, R5, RZ, 0x3c, !PT ;  /* 0x0000000518187212 */ /* 0x000fc600078e3cff */
[----:B------:R-:W-:Y:S02]  /*0500*/  IMAD.SHL.U32 R22, R17, 0x2, RZ ;  /* 0x0000000211167824 */ /* 0x000fe400078e00ff */
[----:B------:R-:W-:-:S03]  /*0510*/  IMAD.SHL.U32 R5, R24, 0x2, RZ ;  /* 0x0000000218057824 */ /* 0x000fc600078e00ff */
[----:B------:R-:W-:-:S04]  /*0520*/  LOP3.LUT R4, R17, R22, R4, 0x96, !PT ;  /* 0x0000001611047212 */ /* 0x000fc800078e9604 */
[----:B------:R-:W-:-:S05]  /*0530*/  LOP3.LUT R29, R4, R25, RZ, 0x3c, !PT ;  /* 0x00000019041d7212 */ /* 0x000fca00078e3cff */
[----:B------:R-:W-:-:S05]  /*0540*/  IMAD.SHL.U32 R4, R29, 0x10, RZ ;  /* 0x000000101d047824 */ /* 0x000fca00078e00ff */
[----:B------:R-:W-:Y:S02]  /*0550*/  LOP3.LUT R5, R29, R4, R5, 0x96, !PT ;  /* 0x000000041d057212 */ /* 0x000fe400078e9605 */
[C---:B------:R-:W-:Y:S02]  /*0560*/  IADD3 R4, PT, PT, R16.reuse, 0xb0f8a, R29 ;  /* 0x000b0f8a10047810 */ /* 0x040fe40007ffe01d */
[----:B------:R-:W-:Y:S02]  /*0570*/  LOP3.LUT R27, R5, R24, RZ, 0x3c, !PT ;  /* 0x00000018051b7212 */ /* 0x000fe400078e3cff */
[----:B------:R-:W-:Y:S02]  /*0580*/  I2FP.F32.U32 R4, R4 ;  /* 0x0000000400047245 */ /* 0x000fe40000201000 */
[----:B------:R-:W-:-:S03]  /*0590*/  IADD3 R5, PT, PT, R16, 0x10974f, R27 ;  /* 0x0010974f10057810 */ /* 0x000fc60007ffe01b */
[----:B------:R-:W-:Y:S01]  /*05a0*/  FFMA R4, R4, R3, 1.1641532182693481445e-10 ;  /* 0x2f00000004047423 */ /* 0x000fe20000000003 */
[----:B0-----:R-:W-:Y:S02]  /*05b0*/  I2FP.F32.U32 R14, R5 ;  /* 0x00000005000e7245 */ /* 0x001fe40000201000 */
[----:B------:R-:W-:Y:S02]  /*05c0*/  LEA R5, R0, UR5, 0x7 ;  /* 0x0000000500057c11 */ /* 0x000fe4000f8e38ff */
[----:B------:R-:W-:Y:S01]  /*05d0*/  FSETP.GEU.AND P0, PT, R4, 0.019999999552965164185, PT ;  /* 0x3ca3d70a0400780b */ /* 0x000fe20003f0e000 */
[----:B------:R-:W-:-:S05]  /*05e0*/  FFMA R14, R14, R3, 1.1641532182693481445e-10 ;  /* 0x2f0000000e0e7423 */ /* 0x000fca0000000003 */
[----:B------:R-:W-:-:S04]  /*05f0*/  FSETP.GT.AND P1, PT, R14, 0.5, PT ;  /* 0x3f0000000e00780b */ /* 0x000fc80003f24000 */
[----:B------:R-:W-:Y:S02]  /*0600*/  SEL R4, R21, R18, P1 ;  /* 0x0000001215047207 */ /* 0x000fe40000800000 */
[----:B------:R-:W-:-:S03]  /*0610*/  IADD3 R14, P1, PT, R5, R12, RZ ;  /* 0x0000000c050e7210 */ /* 0x000fc60007f3e0ff */
[----:B------:R-:W-:-:S05]  /*0620*/  IMAD.SHL.U32 R15, R4, 0x80, RZ ;  /* 0x00000080040f7824 */ /* 0x000fca00078e00ff */
[----:B------:R-:W-:Y:S02]  /*0630*/  SHF.R.S32.HI R22, RZ, 0x1f, R15 ;  /* 0x0000001fff167819 */ /* 0x000fe4000001140f */
[----:B------:R-:W-:Y:S02]  /*0640*/  IADD3 R4, P2, P3, R15, UR5, R12 ;  /* 0x000000050f047c10 */ /* 0x000fe4000fb5e00c */
[-C--:B------:R-:W-:Y:S02]  /*0650*/  LEA.HI.X.SX32 R15, R5, R13.reuse, 0x1, P1 ;  /* 0x0000000d050f7211 */ /* 0x080fe400008f0eff */
[----:B------:R-:W-:Y:S01]  /*0660*/  IADD3.X R5, PT, PT, R22, R13, RZ, P2, P3 ;  /* 0x0000000d16057210 */ /* 0x000fe200017e64ff */
[----:B--2---:R-:W-:-:S05]  /*0670*/  @!P0 IMAD.MOV R17, RZ, RZ, -R20 ;  /* 0x000000ffff118224 */ /* 0x004fca00078e0a14 */
[----:B------:R-:W-:-:S05]  /*0680*/  @!P0 PRMT R20, R17, 0x7710, RZ ;  /* 0x0000771011148816 */ /* 0x000fca00000000ff */
[----:B------:R0:W-:Y:S04]  /*0690*/  STG.E.U8 desc[UR8][R14.64], R20 ;  /* 0x000000140e007986 */ /* 0x0001e8000c101108 */
[----:B------:R1:W2:Y:S01]  /*06a0*/  LDG.E.U8 R24, desc[UR8][R4.64+0x1] ;  /* 0x0000010804187981 */ /* 0x0002a2000c1e1100 */
[----:B------:R-:W-:Y:S02]  /*06b0*/  SHF.R.U32.HI R17, RZ, 0x2, R2 ;  /* 0x00000002ff117819 */ /* 0x000fe40000011602 */
[----:B------:R-:W-:Y:S02]  /*06c0*/  SHF.R.U32.HI R26, RZ, 0x2, R23 ;  /* 0x00000002ff1a7819 */ /* 0x000fe40000011617 */
[----:B------:R-:W-:Y:S01]  /*06d0*/  LOP3.LUT R17, R17, R2, RZ, 0x3c, !PT ;  /* 0x0000000211117212 */ /* 0x000fe200078e3cff */
[----:B------:R-:W-:Y:S01]  /*06e0*/  IMAD.SHL.U32 R2, R27, 0x10, RZ ;  /* 0x000000101b027824 */ /* 0x000fe200078e00ff */
[----:B------:R-:W-:-:S03]  /*06f0*/  LOP3.LUT R26, R26, R23, RZ, 0x3c, !PT ;  /* 0x000000171a1a7212 */ /* 0x000fc600078e3cff */
[----:B------:R-:W-:-:S05]  /*0700*/  IMAD.SHL.U32 R22, R17, 0x2, RZ ;  /* 0x0000000211167824 */ /* 0x000fca00078e00ff */
[----:B------:R-:W-:Y:S01]  /*0710*/  LOP3.LUT R2, R17, R22, R2, 0x96, !PT ;  /* 0x0000001611027212 */ /* 0x000fe200078e9602 */
[----:B------:R-:W-:-:S03]  /*0720*/  IMAD.SHL.U32 R22, R26, 0x2, RZ ;  /* 0x000000021a167824 */ /* 0x000fc600078e00ff */
[----:B------:R-:W-:-:S05]  /*0730*/  LOP3.LUT R17, R2, R27, RZ, 0x3c, !PT ;  /* 0x0000001b02117212 */ /* 0x000fca00078e3cff */
[----:B------:R-:W-:-:S05]  /*0740*/  IMAD.SHL.U32 R2, R17, 0x10, RZ ;  /* 0x0000001011027824 */ /* 0x000fca00078e00ff */
[----:B-1----:R-:W-:Y:S02]  /*0750*/  LOP3.LUT R5, R17, R2, R22, 0x96, !PT ;  /* 0x0000000211057212 */ /* 0x002fe400078e9616 */
[C---:B------:R-:W-:Y:S02]  /*0760*/  IADD3 R2, PT, PT, R16.reuse, 0x161f14, R17 ;  /* 0x00161f1410027810 */ /* 0x040fe40007ffe011 */
[----:B------:R-:W-:Y:S02]  /*0770*/  LOP3.LUT R4, R5, R26, RZ, 0x3c, !PT ;  /* 0x0000001a05047212 */ /* 0x000fe400078e3cff */
[----:B------:R-:W-:Y:S02]  /*0780*/  I2FP.F32.U32 R2, R2 ;  /* 0x0000000200027245 */ /* 0x000fe40000201000 */
[----:B------:R-:W-:-:S03]  /*0790*/  IADD3 R5, PT, PT, R16, 0x1ba6d9, R4 ;  /* 0x001ba6d910057810 */ /* 0x000fc60007ffe004 */
[----:B------:R-:W-:Y:S01]  /*07a0*/  FFMA R2, R2, R3, 1.1641532182693481445e-10 ;  /* 0x2f00000002027423 */ /* 0x000fe20000000003 */
[----:B0-----:R-:W-:-:S04]  /*07b0*/  I2FP.F32.U32 R20, R5 ;  /* 0x0000000500147245 */ /* 0x001fc80000201000 */
[----:B------:R-:W-:Y:S01]  /*07c0*/  FSETP.GEU.AND P1, PT, R2, 0.019999999552965164185, PT ;  /* 0x3ca3d70a0200780b */ /* 0x000fe20003f2e000 */
[----:B------:R-:W-:-:S05]  /*07d0*/  FFMA R20, R20, R3, 1.1641532182693481445e-10 ;  /* 0x2f00000014147423 */ /* 0x000fca0000000003 */
[----:B------:R-:W-:-:S04]  /*07e0*/  FSETP.GT.AND P0, PT, R20, 0.5, PT ;  /* 0x3f0000001400780b */ /* 0x000fc80003f04000 */
[----:B------:R-:W-:-:S05]  /*07f0*/  SEL R2, R21, R18, P0 ;  /* 0x0000001215027207 */ /* 0x000fca0000000000 */
[----:B------:R-:W-:-:S05]  /*0800*/  IMAD.SHL.U32 R23, R2, 0x80, RZ ;  /* 0x0000008002177824 */ /* 0x000fca00078e00ff */
[----:B------:R-:W-:Y:S02]  /*0810*/  SHF.R.S32.HI R2, RZ, 0x1f, R23 ;  /* 0x0000001fff027819 */ /* 0x000fe40000011417 */
[----:B------:R-:W-:-:S04]  /*0820*/  IADD3 R22, P0, P2, R23, UR5, R12 ;  /* 0x0000000517167c10 */ /* 0x000fc8000fa1e00c */
[----:B------:R-:W-:Y:S01]  /*0830*/  IADD3.X R23, PT, PT, R2, R13, RZ, P0, P2 ;  /* 0x0000000d02177210 */ /* 0x000fe200007e44ff */
[----:B--2---:R-:W-:-:S05]  /*0840*/  @!P1 IMAD.MOV R5, RZ, RZ, -R24 ;  /* 0x000000ffff059224 */ /* 0x004fca00078e0a18 */
[----:B------:R-:W-:-:S05]  /*0850*/  @!P1 PRMT R24, R5, 0x7710, RZ ;  /* 0x0000771005189816 */ /* 0x000fca00000000ff */
[----:B------:R0:W-:Y:S04]  /*0860*/  STG.E.U8 desc[UR8][R14.64+0x1], R24 ;  /* 0x000001180e007986 */ /* 0x0001e8000c101108 */
[----:B------:R1:W2:Y:S01]  /*0870*/  LDG.E.U8 R22, desc[UR8][R22.64+0x2] ;  /* 0x0000020816167981 */ /* 0x0002a2000c1e1100 */
[----:B------:R-:W-:Y:S01]  /*0880*/  SHF.R.U32.HI R2, RZ, 0x2, R25 ;  /* 0x00000002ff027819 */ /* 0x000fe20000011619 */
[----:B------:R-:W-:Y:S01]  /*0890*/  IMAD.SHL.U32 R5, R4, 0x10, RZ ;  /* 0x0000001004057824 */ /* 0x000fe200078e00ff */
[----:B------:R-:W-:Y:S02]  /*08a0*/  SHF.R.U32.HI R26, RZ, 0x2, R29 ;  /* 0x00000002ff1a7819 */ /* 0x000fe4000001161d */
[----:B------:R-:W-:Y:S02]  /*08b0*/  LOP3.LUT R2, R2, R25, RZ, 0x3c, !PT ;  /* 0x0000001902027212 */ /* 0x000fe400078e3cff */
        /* <DEDUP_REMOVED lines=18> */
[----:B------:R-:W-:Y:S02]  /*09e0*/  IADD3 R12, P0, P2, R23, UR5, R12 ;  /* 0x00000005170c7c10 */ /* 0x000fe4000fa1e00c */
[----:B------:R-:W-:-:S04]  /*09f0*/  SHF.R.S32.HI R20, RZ, 0x1f, R23 ;  /* 0x0000001fff147819 */ /* 0x000fc80000011417 */
[----:B------:R-:W-:Y:S01]  /*0a00*/  IADD3.X R13, PT, PT, R20, R13, RZ, P0, P2 ;  /* 0x0000000d140d7210 */ /* 0x000fe200007e44ff */
[----:B--2---:R-:W-:-:S05]  /*0a10*/  @!P1 IMAD.MOV R24, RZ, RZ, -R22 ;  /* 0x000000ffff189224 */ /* 0x004fca00078e0a16 */
[----:B------:R-:W-:-:S05]  /*0a20*/  @!P1 PRMT R22, R24, 0x7710, RZ ;  /* 0x0000771018169816 */ /* 0x000fca00000000ff */
[----:B------:R0:W-:Y:S04]  /*0a30*/  STG.E.U8 desc[UR8][R14.64+0x2], R22 ;  /* 0x000002160e007986 */ /* 0x0001e8000c101108 */
[----:B------:R-:W2:Y:S01]  /*0a40*/  LDG.E.U8 R13, desc[UR8][R12.64+0x3] ;  /* 0x000003080c0d7981 */ /* 0x000ea2000c1e1100 */
[----:B------:R-:W-:Y:S01]  /*0a50*/  SHF.R.U32.HI R20, RZ, 0x2, R27 ;  /* 0x00000002ff147819 */ /* 0x000fe2000001161b */
[----:B------:R-:W-:Y:S01]  /*0a60*/  IMAD.SHL.U32 R23, R2, 0x10, RZ ;  /* 0x0000001002177824 */ /* 0x000fe200078e00ff */
[----:B------:R-:W-:Y:S01]  /*0a70*/  UIADD3 UR5, UPT, UPT, UR5, 0x4, URZ ;  /* 0x0000000405057890 */ /* 0x000fe2000fffe0ff */
[----:B------:R-:W-:Y:S01]  /*0a80*/  VIADD R16, R16, 0x2c3e28 ;  /* 0x002c3e2810107836 */ /* 0x000fe20000000000 */
[----:B------:R-:W-:Y:S02]  /*0a90*/  LOP3.LUT R20, R20, R27, RZ, 0x3c, !PT ;  /* 0x0000001b14147212 */ /* 0x000fe400078e3cff */
[----:B------:R-:W-:-:S03]  /*0aa0*/  UISETP.NE.AND UP1, UPT, UR5, UR4, UPT ;  /* 0x000000040500728c */ /* 0x000fc6000bf25270 */
[----:B------:R-:W-:-:S05]  /*0ab0*/  IMAD.SHL.U32 R24, R20, 0x2, RZ ;  /* 0x0000000214187824 */ /* 0x000fca00078e00ff */
[----:B------:R-:W-:-:S04]  /*0ac0*/  LOP3.LUT R23, R20, R24, R23, 0x96, !PT ;  /* 0x0000001814177212 */ /* 0x000fc800078e9617 */
[----:B------:R-:W-:-:S05]  /*0ad0*/  LOP3.LUT R23, R23, R2, RZ, 0x3c, !PT ;  /* 0x0000000217177212 */ /* 0x000fca00078e3cff */
[----:B------:R-:W-:-:S05]  /*0ae0*/  IMAD.IADD R20, R23, 0x1, R16 ;  /* 0x0000000117147824 */ /* 0x000fca00078e0210 */
[----:B------:R-:W-:-:S05]  /*0af0*/  I2FP.F32.U32 R20, R20 ;  /* 0x0000001400147245 */ /* 0x000fca0000201000 */
[----:B------:R-:W-:-:S05]  /*0b00*/  FFMA R20, R20, R3, 1.1641532182693481445e-10 ;  /* 0x2f00000014147423 */ /* 0x000fca0000000003 */
[----:B------:R-:W-:-:S13]  /*0b10*/  FSETP.GEU.AND P0, PT, R20, 0.019999999552965164185, PT ;  /* 0x3ca3d70a1400780b */ /* 0x000fda0003f0e000 */
[----:B--2---:R-:W-:-:S05]  /*0b20*/  @!P0 IMAD.MOV R3, RZ, RZ, -R13 ;  /* 0x000000ffff038224 */ /* 0x004fca00078e0a0d */
[----:B------:R-:W-:-:S05]  /*0b30*/  @!P0 PRMT R13, R3, 0x7710, RZ ;  /* 0x00007710030d8816 */ /* 0x000fca00000000ff */
[----:B------:R0:W-:Y:S01]  /*0b40*/  STG.E.U8 desc[UR8][R14.64+0x3], R13 ;  /* 0x0000030d0e007986 */ /* 0x0001e2000c101108 */
[----:B------:R-:W-:Y:S05]  /*0b50*/  BRA.U UP1, `(.L_x_2) ;  /* 0xfffffff901107547 */ /* 0x000fea000b83ffff */
.L_x_1:
[----:B------:R-:W-:Y:S01]  /*0b60*/  IMAD.MOV.U32 R3, RZ, RZ, R23 ;  /* 0x000000ffff037224 */ /* 0x000fe200078e0017 */
[----:B------:R-:W-:Y:S06]  /*0b70*/  BRA.U !UP0, `(.L_x_0) ;  /* 0x0000000508d07547 */ /* 0x000fec000b800000 */
[----:B------:R-:W-:Y:S01]  /*0b80*/  UISETP.NE.AND UP0, UPT, UR7, 0x1, UPT ;  /* 0x000000010700788c */ /* 0x000fe2000bf05270 */
[----:B------:R-:W-:Y:S01]  /*0b90*/  IMAD.MOV.U32 R20, RZ, RZ, R17 ;  /* 0x000000ffff147224 */ /* 0x000fe200078e0011 */
[----:B------:R-:W-:Y:S01]  /*0ba0*/  ULOP3.LUT UR5, UR6, 0x1, URZ, 0xc0, !UPT ;  /* 0x0000000106057892 */ /* 0x000fe2000f8ec0ff */
[----:B------:R-:W-:Y:S02]  /*0bb0*/  IMAD.MOV.U32 R12, RZ, RZ, R5 ;  /* 0x000000ffff0c7224 */ /* 0x000fe400078e0005 */
[----:B------:R-:W-:Y:S01]  /*0bc0*/  IMAD.MOV.U32 R27, RZ, RZ, R2 ;  /* 0x000000ffff1b7224 */ /* 0x000fe200078e0002 */
[----:B------:R-:W-:Y:S01]  /*0bd0*/  UISETP.NE.U32.AND UP1, UPT, UR5, 0x1, UPT ;  /* 0x000000010500788c */ /* 0x000fe2000bf25070 */
[----:B------:R-:W-:Y:S02]  /*0be0*/  IMAD.MOV.U32 R25, RZ, RZ, R23 ;  /* 0x000000ffff197224 */ /* 0x000fe400078e0017 */
[----:B------:R-:W-:Y:S08]  /*0bf0*/  BRA.U !UP0, `(.L_x_3) ;  /* 0x0000000508147547 */ /* 0x000ff0000b800000 */
[----:B------:R-:W-:Y:S01]  /*0c00*/  SHF.R.U32.HI R12, RZ, 0x2, R17 ;  /* 0x00000002ff0c7819 */ /* 0x000fe20000011611 */
[----:B0-----:R-:W-:-:S03]  /*0c10*/  IMAD.SHL.U32 R14, R23, 0x10, RZ ;  /* 0x00000010170e7824 */ /* 0x001fc600078e00ff */
[----:B------:R-:W-:Y:S01]  /*0c20*/  LOP3.LUT R12, R12, R17, RZ, 0x3c, !PT ;  /* 0x000000110c0c7212 */ /* 0x000fe200078e3cff */
[----:B------:R-:W-:-:S04]  /*0c30*/  IMAD.MOV.U32 R17, RZ, RZ, 0x2f800000 ;  /* 0x2f800000ff117424 */ /* 0x000fc800078e00ff */
[----:B------:R-:W-:-:S05]  /*0c40*/  IMAD.SHL.U32 R3, R12, 0x2, RZ ;  /* 0x000000020c037824 */ /* 0x000fca00078e00ff */
[----:B------:R-:W-:-:S04]  /*0c50*/  LOP3.LUT R3, R23, R14, R3, 0x96, !PT ;  /* 0x0000000e17037212 */ /* 0x000fc800078e9603 */
[----:B------:R-:W-:Y:S02]  /*0c60*/  LOP3.LUT R3, R3, R12, RZ, 0x3c, !PT ;  /* 0x0000000c03037212 */ /* 0x000fe400078e3cff */
        /* <DEDUP_REMOVED lines=20> */
[----:B------:R-:W-:Y:S02]  /*0db0*/  LOP3.LUT R27, R5, R4, R20, 0x96, !PT ;  /* 0x00000004051b7212 */ /* 0x000fe400078e9614 */
[C---:B------:R-:W-:Y:S02]  /*0dc0*/  IADD3 R4, PT, PT, R16.reuse, 0xb0f8a, R5 ;  /* 0x000b0f8a10047810 */ /* 0x040fe40007ffe005 */
[----:B------:R-:W-:Y:S02]  /*0dd0*/  LOP3.LUT R27, R27, R22, RZ, 0x3c, !PT ;  /* 0x000000161b1b7212 */ /* 0x000fe400078e3cff */
[----:B------:R-:W-:Y:S02]  /*0de0*/  I2FP.F32.U32 R4, R4 ;  /* 0x0000000400047245 */ /* 0x000fe40000201000 */
[----:B0-----:R-:W-:-:S03]  /*0df0*/  IADD3 R14, PT, PT, R16, 0x10974f, R27 ;  /* 0x0010974f100e7810 */ /* 0x001fc60007ffe01b */
[----:B------:R-:W-:Y:S01]  /*0e00*/  FFMA R4, R4, R17, 1.1641532182693481445e-10 ;  /* 0x2f00000004047423 */ /* 0x000fe20000000011 */
[----:B------:R-:W-:-:S04]  /*0e10*/  I2FP.F32.U32 R14, R14 ;  /* 0x0000000e000e7245 */ /* 0x000fc80000201000 */
[----:B------:R-:W-:Y:S01]  /*0e20*/  FSETP.GEU.AND P0, PT, R4, 0.019999999552965164185, PT ;  /* 0x3ca3d70a0400780b */ /* 0x000fe20003f0e000 */
[----:B------:R-:W-:Y:S01]  /*0e30*/  FFMA R14, R14, R17, 1.1641532182693481445e-10 ;  /* 0x2f0000000e0e7423 */ /* 0x000fe20000000011 */
[----:B------:R-:W-:-:S04]  /*0e40*/  LEA R4, R0, UR4, 0x7 ;  /* 0x0000000400047c11 */ /* 0x000fc8000f8e38ff */
[----:B------:R-:W-:-:S04]  /*0e50*/  FSETP.GT.AND P1, PT, R14, 0.5, PT ;  /* 0x3f0000000e00780b */ /* 0x000fc80003f24000 */
[----:B------:R-:W-:-:S05]  /*0e60*/  SEL R14, R21, R18, P1 ;  /* 0x00000012150e7207 */ /* 0x000fca0000800000 */
[----:B------:R-:W-:Y:S01]  /*0e70*/  IMAD.SHL.U32 R15, R14, 0x80, RZ ;  /* 0x000000800e0f7824 */ /* 0x000fe200078e00ff */
[----:B------:R-:W-:-:S04]  /*0e80*/  IADD3 R14, P1, PT, R4, R12, RZ ;  /* 0x0000000c040e7210 */ /* 0x000fc80007f3e0ff */
[----:B------:R-:W-:Y:S02]  /*0e90*/  IADD3 R12, P2, P3, R15, UR4, R12 ;  /* 0x000000040f0c7c10 */ /* 0x000fe4000fb5e00c */
[----:B------:R-:W-:Y:S02]  /*0ea0*/  SHF.R.S32.HI R20, RZ, 0x1f, R15 ;  /* 0x0000001fff147819 */ /* 0x000fe4000001140f */
[-C--:B------:R-:W-:Y:S02]  /*0eb0*/  LEA.HI.X.SX32 R15, R4, R13.reuse, 0x1, P1 ;  /* 0x0000000d040f7211 */ /* 0x080fe400008f0eff */
[----:B------:R-:W-:Y:S01]  /*0ec0*/  IADD3.X R13, PT, PT, R20, R13, RZ, P2, P3 ;  /* 0x0000000d140d7210 */ /* 0x000fe200017e64ff */
[----:B--2---:R-:W-:-:S05]  /*0ed0*/  @!P0 IMAD.MOV R22, RZ, RZ, -R29 ;  /* 0x000000ffff168224 */ /* 0x004fca00078e0a1d */
[----:B------:R-:W-:-:S05]  /*0ee0*/  @!P0 PRMT R29, R22, 0x7710, RZ ;  /* 0x00007710161d8816 */ /* 0x000fca00000000ff */
[----:B------:R1:W-:Y:S04]  /*0ef0*/  STG.E.U8 desc[UR8][R14.64], R29 ;  /* 0x0000001d0e007986 */ /* 0x0003e8000c101108 */
[----:B------:R0:W2:Y:S01]  /*0f00*/  LDG.E.U8 R13, desc[UR8][R12.64+0x1] ;  /* 0x000001080c0d7981 */ /* 0x0000a2000c1e1100 */
[----:B------:R-:W-:Y:S01]  /*0f10*/  SHF.R.U32.HI R25, RZ, 0x2, R2 ;  /* 0x00000002ff197819 */ /* 0x000fe20000011602 */
[----:B------:R-:W-:Y:S01]  /*0f20*/  VIADD R16, R16, 0x161f14 ;  /* 0x00161f1410107836 */ /* 0x000fe20000000000 */
[----:B------:R-:W-:Y:S01]  /*0f30*/  UIADD3 UR4, UPT, UPT, UR4, 0x2, URZ ;  /* 0x0000000204047890 */ /* 0x000fe2000fffe0ff */
[----:B------:R-:W-:Y:S01]  /*0f40*/  IMAD.MOV.U32 R20, RZ, RZ, R23 ;  /* 0x000000ffff147224 */ /* 0x000fe200078e0017 */
[----:B------:R-:W-:Y:S01]  /*0f50*/  LOP3.LUT R25, R25, R2, RZ, 0x3c, !PT ;  /* 0x0000000219197212 */ /* 0x000fe200078e3cff */
[----:B------:R-:W-:-:S04]  /*0f60*/  IMAD.SHL.U32 R2, R27, 0x10, RZ ;  /* 0x000000101b027824 */ /* 0x000fc800078e00ff */
[----:B------:R-:W-:Y:S02]  /*0f70*/  IMAD.SHL.U32 R4, R25, 0x2, RZ ;  /* 0x0000000219047824 */ /* 0x000fe400078e00ff */
[----:B0-----:R-:W-:-:S03]  /*0f80*/  IMAD.MOV.U32 R12, RZ, RZ, R5 ;  /* 0x000000ffff0c7224 */ /* 0x001fc600078e0005 */
[----:B------:R-:W-:Y:S01]  /*0f90*/  LOP3.LUT R2, R25, R4, R2, 0x96, !PT ;  /* 0x0000000419027212 */ /* 0x000fe200078e9602 */
[----:B------:R-:W-:-:S03]  /*0fa0*/  IMAD.MOV.U32 R4, RZ, RZ, R3 ;  /* 0x000000ffff047224 */ /* 0x000fc600078e0003 */
[----:B------:R-:W-:-:S05]  /*0fb0*/  LOP3.LUT R25, R2, R27, RZ, 0x3c, !PT ;  /* 0x0000001b02197212 */ /* 0x000fca00078e3cff */
[----:B------:R-:W-:Y:S02]  /*0fc0*/  IMAD.IADD R2, R25, 0x1, R16 ;  /* 0x0000000119027824 */ /* 0x000fe400078e0210 */
[----:B------:R-:W-:-:S03]  /*0fd0*/  IMAD.MOV.U32 R3, RZ, RZ, R25 ;  /* 0x000000ffff037224 */ /* 0x000fc600078e0019 */
[----:B------:R-:W-:-:S05]  /*0fe0*/  I2FP.F32.U32 R2, R2 ;  /* 0x0000000200027245 */ /* 0x000fca0000201000 */
[----:B------:R-:W-:-:S05]  /*0ff0*/  FFMA R2, R2, R17, 1.1641532182693481445e-10 ;  /* 0x2f00000002027423 */ /* 0x000fca0000000011 */
[----:B------:R-:W-:-:S13]  /*1000*/  FSETP.GEU.AND P0, PT, R2, 0.019999999552965164185, PT ;  /* 0x3ca3d70a0200780b */ /* 0x000fda0003f0e000 */
[----:B--2---:R-:W-:-:S05]  /*1010*/  @!P0 IMAD.MOV R2, RZ, RZ, -R13 ;  /* 0x000000ffff028224 */ /* 0x004fca00078e0a0d */
[----:B------:R-:W-:Y:S01]  /*1020*/  @!P0 PRMT R13, R2, 0x7710, RZ ;  /* 0x00007710020d8816 */ /* 0x000fe200000000ff */
[----:B------:R-:W-:-:S04]  /*1030*/  IMAD.MOV.U32 R2, RZ, RZ, R27 ;  /* 0x000000ffff027224 */ /* 0x000fc800078e001b */
[----:B------:R1:W-:Y:S03]  /*1040*/  STG.E.U8 desc[UR8][R14.64+0x1], R13 ;  /* 0x0000010d0e007986 */ /* 0x0003e6000c101108 */
.L_x_3:
[----:B------:R-:W-:Y:S01]  /*1050*/  IMAD.MOV.U32 R17, RZ, RZ, R23 ;  /* 0x000000ffff117224 */ /* 0x000fe200078e0017 */
[----:B------:R-:W-:Y:S06]  /*1060*/  BRA.U UP1, `(.L_x_0) ;  /* 0x0000000101947547 */ /* 0x000fec000b800000 */
[----:B------:R-:W-:Y:S01]  /*1070*/  SHF.R.U32.HI R3, RZ, 0x2, R20 ;  /* 0x00000002ff037819 */ /* 0x000fe20000011614 */
[----:B------:R-:W-:Y:S01]  /*1080*/  IMAD.SHL.U32 R2, R25, 0x10, RZ ;  /* 0x0000001019027824 */ /* 0x000fe200078e00ff */
[----:B------:R-:W2:Y:S02]  /*1090*/  LDCU.64 UR6, c[0x0][0x388] ;  /* 0x00007100ff0677ac */ /* 0x000ea40008000a00 */
[----:B------:R-:W-:-:S05]  /*10a0*/  LOP3.LUT R3, R3, R20, RZ, 0x3c, !PT ;  /* 0x0000001403037212 */ /* 0x000fca00078e3cff */
[----:B------:R-:W-:-:S05]  /*10b0*/  IMAD.SHL.U32 R5, R3, 0x2, RZ ;  /* 0x0000000203057824 */ /* 0x000fca00078e00ff */
[----:B------:R-:W-:Y:S01]  /*10c0*/  LOP3.LUT R2, R25, R2, R5, 0x96, !PT ;  /* 0x0000000219027212 */ /* 0x000fe200078e9605 */
[----:B------:R-:W-:-:S03]  /*10d0*/  IMAD.MOV.U32 R5, RZ, RZ, 0x2f800000 ;  /* 0x2f800000ff057424 */ /* 0x000fc600078e00ff */
[----:B------:R-:W-:-:S04]  /*10e0*/  LOP3.LUT R2, R2, R3, RZ, 0x3c, !PT ;  /* 0x0000000302027212 */ /* 0x000fc800078e3cff */
[----:B------:R-:W-:-:S04]  /*10f0*/  IADD3 R3, PT, PT, R16, 0x587c5, R2 ;  /* 0x000587c510037810 */ /* 0x000fc80007ffe002 */
[----:B01----:R-:W-:-:S05]  /*1100*/  I2FP.F32.U32 R14, R3 ;  /* 0x00000003000e7245 */ /* 0x003fca0000201000 */
[----:B------:R-:W-:-:S05]  /*1110*/  FFMA R14, R14, R5, 1.1641532182693481445e-10 ;  /* 0x2f0000000e0e7423 */ /* 0x000fca0000000005 */
[----:B------:R-:W-:-:S04]  /*1120*/  FSETP.GT.AND P0, PT, R14, 0.5, PT ;  /* 0x3f0000000e00780b */ /* 0x000fc80003f04000 */
[----:B-----5:R-:W-:-:S04]  /*1130*/  SEL R18, R21, R18, P0 ;  /* 0x0000001215127207 */ /* 0x020fc80000000000 */
[----:B------:R-:W-:-:S04]  /*1140*/  LEA R18, R18, UR4, 0x7 ;  /* 0x0000000412127c11 */ /* 0x000fc8000f8e38ff */
[----:B--2---:R-:W-:-:S04]  /*1150*/  IADD3 R14, P0, PT, R18, UR6, RZ ;  /* 0x00000006120e7c10 */ /* 0x004fc8000ff1e0ff */
[----:B------:R-:W-:-:S05]  /*1160*/  LEA.HI.X.SX32 R15, R18, UR7, 0x1, P0 ;  /* 0x00000007120f7c11 */ /* 0x000fca00080f0eff */
[----:B------:R0:W2:Y:S01]  /*1170*/  LDG.E.U8 R13, desc[UR8][R14.64] ;  /* 0x000000080e0d7981 */ /* 0x0000a2000c1e1100 */
[----:B------:R-:W-:Y:S01]  /*1180*/  SHF.R.U32.HI R3, RZ, 0x2, R4 ;  /* 0x00000002ff037819 */ /* 0x000fe20000011604 */
[----:B------:R-:W-:Y:S01]  /*1190*/  VIADD R16, R16, 0xb0f8a ;  /* 0x000b0f8a10107836 */ /* 0x000fe20000000000 */
[----:B------:R-:W-:Y:S02]  /*11a0*/  LEA R0, R0, UR4, 0x7 ;  /* 0x0000000400007c11 */ /* 0x000fe4000f8e38ff */
[----:B------:R-:W-:Y:S01]  /*11b0*/  LOP3.LUT R4, R3, R4, RZ, 0x3c, !PT ;  /* 0x0000000403047212 */ /* 0x000fe200078e3cff */
[----:B------:R-:W-:-:S04]  /*11c0*/  IMAD.SHL.U32 R3, R2, 0x10, RZ ;  /* 0x0000001002037824 */ /* 0x000fc800078e00ff */
[----:B------:R-:W-:Y:S01]  /*11d0*/  IMAD.SHL.U32 R17, R4, 0x2, RZ ;  /* 0x0000000204117824 */ /* 0x000fe200078e00ff */
[----:B0-----:R-:W-:-:S04]  /*11e0*/  IADD3 R14, P1, PT, R0, UR6, RZ ;  /* 0x00000006000e7c10 */ /* 0x001fc8000ff3e0ff */
[----:B------:R-:W-:Y:S01]  /*11f0*/  LOP3.LUT R3, R4, R17, R3, 0x96, !PT ;  /* 0x0000001104037212 */ /* 0x000fe200078e9603 */
[----:B------:R-:W-:Y:S01]  /*1200*/  IMAD.MOV.U32 R17, RZ, RZ, R12 ;  /* 0x000000ffff117224 */ /* 0x000fe200078e000c */
[----:B------:R-:W-:Y:S02]  /*1210*/  LEA.HI.X.SX32 R15, R0, UR7, 0x1, P1 ;  /* 0x00000007000f7c11 */ /* 0x000fe400088f0eff */
[----:B------:R-:W-:-:S05]  /*1220*/  LOP3.LUT R3, R3, R2, RZ, 0x3c, !PT ;  /* 0x0000000203037212 */ /* 0x000fca00078e3cff */
[----:B------:R-:W-:-:S05]  /*1230*/  IMAD.IADD R4, R3, 0x1, R16 ;  /* 0x0000000103047824 */ /* 0x000fca00078e0210 */
[----:B------:R-:W-:-:S05]  /*1240*/  I2FP.F32.U32 R4, R4 ;  /* 0x0000000400047245 */ /* 0x000fca0000201000 */
[----:B------:R-:W-:Y:S01]  /*1250*/  FFMA R4, R4, R5, 1.1641532182693481445e-10 ;  /* 0x2f00000004047423 */ /* 0x000fe20000000005 */
[----:B------:R-:W-:-:S04]  /*1260*/  IMAD.MOV.U32 R5, RZ, RZ, R25 ;  /* 0x000000ffff057224 */ /* 0x000fc800078e0019 */
[----:B------:R-:W-:-:S13]  /*1270*/  FSETP.GEU.AND P0, PT, R4, 0.019999999552965164185, PT ;  /* 0x3ca3d70a0400780b */ /* 0x000fda0003f0e000 */
[----:B--2---:R-:W-:-:S05]  /*1280*/  @!P0 IMAD.MOV R4, RZ, RZ, -R13 ;  /* 0x000000ffff048224 */ /* 0x004fca00078e0a0d */
[----:B------:R-:W-:Y:S01]  /*1290*/  @!P0 PRMT R13, R4, 0x7710, RZ ;  /* 0x00007710040d8816 */ /* 0x000fe200000000ff */
[----:B------:R-:W-:-:S04]  /*12a0*/  IMAD.MOV.U32 R4, RZ, RZ, R27 ;  /* 0x000000ffff047224 */ /* 0x000fc800078e001b */
[----:B------:R2:W-:Y:S03]  /*12b0*/  STG.E.U8 desc[UR8][R14.64], R13 ;  /* 0x0000000d0e007986 */ /* 0x0005e6000c101108 */
.L_x_0:
[----:B------:R-:W-:Y:S04]  /*12c0*/  STG.E.64 desc[UR8][R6.64+0x8], R4 ;  /* 0x0000080406007986 */ /* 0x000fe8000c101b08 */
[----:B------:R-:W-:Y:S04]  /*12d0*/  STG.E.64 desc[UR8][R6.64+0x10], R2 ;  /* 0x0000100206007986 */ /* 0x000fe8000c101b08 */
[----:B-----5:R-:W-:Y:S04]  /*12e0*/  STG.E.64 desc[UR8][R6.64+0x18], R10 ;  /* 0x0000180a06007986 */ /* 0x020fe8000c101b08 */
[----:B------:R-:W-:Y:S04]  /*12f0*/  STG.E.64 desc[UR8][R6.64+0x28], R8 ;  /* 0x0000280806007986 */ /* 0x000fe8000c101b08 */
[----:B------:R-:W-:Y:S04]  /*1300*/  STG.E desc[UR8][R6.64+0x20], R19 ;  /* 0x0000201306007986 */ /* 0x000fe8000c101908 */
[----:B------:R-:W-:Y:S01]  /*1310*/  STG.E.64 desc[UR8][R6.64], R16 ;  /* 0x0000001006007986 */ /* 0x000fe2000c101b08 */
[----:B------:R-:W-:Y:S05]  /*1320*/  EXIT ;  /* 0x000000000000794d */ /* 0x000fea0003800000 */
.L_x_4:
[----:B------:R-:W-:-:S00]  /*1330*/  BRA `(.L_x_4) ;  /* 0xfffffffc00fc7947 */ /* 0x000fc0000383ffff */
[----:B------:R-:W-:-:S00]  /*1340*/  NOP ;  /* 0x0000000000007918 */ /* 0x000fc00000000000 */
        /* <DEDUP_REMOVED lines=11> */
.L_x_143:


//--------------------- .text._Z20select_elites_kernelPxPi --------------------------
	.section	.text._Z20select_elites_kernelPxPi,"ax",@progbits
	.align	128
        .global         _Z20select_elites_kernelPxPi
        .type           _Z20select_elites_kernelPxPi,@function
        .size           _Z20select_elites_kernelPxPi,(.L_x_144 - _Z20select_elites_kernelPxPi)
        .other          _Z20select_elites_kernelPxPi,@"STO_CUDA_ENTRY STV_DEFAULT"
_Z20select_elites_kernelPxPi:
.text._Z20select_elites_kernelPxPi:
[----:B------:R-:W-:Y:S01]  /*0000*/  LDC R1, c[0x0][0x37c] ;  /* 0x0000df00ff017b82 */ /* 0x000fe20000000800 */
[----:B------:R-:W0:Y:S01]  /*0010*/  S2R R0, SR_TID.X ;  /* 0x0000000000007919 */ /* 0x000e220000002100 */
[----:B------:R-:W1:Y:S01]  /*0020*/  LDCU.64 UR8, c[0x0][0x358] ;  /* 0x00006b00ff0877ac */ /* 0x000e620008000a00 */
[----:B0-----:R-:W-:-:S13]  /*0030*/  ISETP.GT.U32.AND P0, PT, R0, 0x1ff, PT ;  /* 0x000001ff0000780c */ /* 0x001fda0003f04070 */
[----:B------:R-:W0:Y:S01]  /*0040*/  @!P0 LDC.64 R6, c[0x0][0x380] ;  /* 0x0000e000ff068b82 */ /* 0x000e220000000a00 */
[----:B------:R-:W-:-:S04]  /*0050*/  @!P0 IMAD.SHL.U32 R4, R0, 0x20, RZ ;  /* 0x0000002000048824 */ /* 0x000fc800078e00ff */
[----:B0-----:R-:W-:-:S05]  /*0060*/  @!P0 IMAD.WIDE.U32 R6, R4, 0x8, R6 ;  /* 0x0000000804068825 */ /* 0x001fca00078e0006 */
[----:B-1----:R0:W2:Y:S01]  /*0070*/  @!P0 LDG.E.64 R8, desc[UR8][R6.64] ;  /* 0x0000000806088981 */ /* 0x0020a2000c1e1b00 */
[----:B------:R-:W1:Y:S01]  /*0080*/  S2UR UR6, SR_CgaCtaId ;  /* 0x00000000000679c3 */ /* 0x000e620000008800 */
[----:B------:R-:W-:Y:S01]  /*0090*/  UMOV UR4, 0x400 ;  /* 0x0000040000047882 */ /* 0x000fe20000000000 */
[C---:B------:R-:W-:Y:S01]  /*00a0*/  IMAD.SHL.U32 R2, R0.reuse, 0x2, RZ ;  /* 0x0000000200027824 */ /* 0x040fe200078e00ff */
[----:B------:R-:W-:Y:S01]  /*00b0*/  UIADD3 UR5, UPT, UPT, UR4, 0x800, URZ ;  /* 0x0000080004057890 */ /* 0x000fe2000fffe0ff */
[----:B------:R-:W-:Y:S01]  /*00c0*/  ISETP.GT.U32.AND P1, PT, R0, 0xff, PT ;  /* 0x000000ff0000780c */ /* 0x000fe20003f24070 */
[----:B------:R-:W-:Y:S02]  /*00d0*/  BSSY.RECONVERGENT B0, `(.L_x_5) ;  /* 0x0000025000007945 */ /* 0x000fe40003800200 */
[C---:B------:R-:W-:Y:S02]  /*00e0*/  LOP3.LUT R11, R2.reuse, 0x1f8, RZ, 0xc0, !PT ;  /* 0x000001f8020b7812 */ /* 0x040fe400078ec0ff */
[----:B0-----:R-:W-:-:S02]  /*00f0*/  LOP3.LUT R7, R2, 0x1fc, RZ, 0xc0, !PT ;  /* 0x000001fc02077812 */ /* 0x001fc400078ec0ff */
[C---:B------:R-:W-:Y:S02]  /*0100*/  LOP3.LUT R13, R2.reuse, 0x1f0, RZ, 0xc0, !PT ;  /* 0x000001f0020d7812 */ /* 0x040fe400078ec0ff */
[----:B------:R-:W-:Y:S02]  /*0110*/  LOP3.LUT R15, R2, 0x1e0, RZ, 0xc0, !PT ;  /* 0x000001e0020f7812 */ /* 0x000fe400078ec0ff */
[--C-:B------:R-:W-:Y:S02]  /*0120*/  LOP3.LUT R11, R11, 0x3, R0.reuse, 0xf8, !PT ;  /* 0x000000030b0b7812 */ /* 0x100fe400078ef800 */
[--C-:B------:R-:W-:Y:S02]  /*0130*/  LOP3.LUT R7, R7, 0x1, R0.reuse, 0xf8, !PT ;  /* 0x0000000107077812 */ /* 0x100fe400078ef800 */
[--C-:B------:R-:W-:Y:S02]  /*0140*/  LOP3.LUT R13, R13, 0x7, R0.reuse, 0xf8, !PT ;  /* 0x000000070d0d7812 */ /* 0x100fe400078ef800 */
[----:B------:R-:W-:Y:S01]  /*0150*/  LOP3.LUT R15, R15, 0xf, R0, 0xf8, !PT ;  /* 0x0000000f0f0f7812 */ /* 0x000fe200078ef800 */
[----:B-1----:R-:W-:-:S02]  /*0160*/  ULEA UR4, UR6, UR4, 0x18 ;  /* 0x0000000406047291 */ /* 0x002fc4000f8ec0ff */
[----:B------:R-:W-:-:S04]  /*0170*/  ULEA UR5, UR6, UR5, 0x18 ;  /* 0x0000000506057291 */ /* 0x000fc8000f8ec0ff */
[C---:B------:R-:W-:Y:S02]  /*0180*/  LEA R3, R0.reuse, UR4, 0x2 ;  /* 0x0000000400037c11 */ /* 0x040fe4000f8e10ff */
[C---:B------:R-:W-:Y:S02]  /*0190*/  LEA R5, R0.reuse, UR5, 0x3 ;  /* 0x0000000500057c11 */ /* 0x040fe4000f8e18ff */
[----:B------:R-:W-:Y:S01]  /*01a0*/  LEA R6, R7, UR5, 0x3 ;  /* 0x0000000507067c11 */ /* 0x000fe2000f8e18ff */
[----:B------:R0:W-:Y:S01]  /*01b0*/  @!P0 STS [R3], R4 ;  /* 0x0000000403008388 */ /* 0x0001e20000000800 */
[----:B------:R-:W-:Y:S01]  /*01c0*/  LEA R10, R13, UR5, 0x3 ;  /* 0x000000050d0a7c11 */ /* 0x000fe2000f8e18ff */
[C---:B------:R-:W-:Y:S01]  /*01d0*/  IMAD R19, R0.reuse, 0x8, R5 ;  /* 0x0000000800137824 */ /* 0x040fe200078e0205 */
[----:B------:R-:W-:Y:S02]  /*01e0*/  LEA R7, R7, UR4, 0x2 ;  /* 0x0000000407077c11 */ /* 0x000fe4000f8e10ff */
[----:B------:R-:W-:Y:S01]  /*01f0*/  LEA R12, R15, UR5, 0x3 ;  /* 0x000000050f0c7c11 */ /* 0x000fe2000f8e18ff */
[----:B0-----:R-:W-:Y:S01]  /*0200*/  IMAD R4, R0, 0x4, R3 ;  /* 0x0000000400047824 */ /* 0x001fe200078e0203 */
[----:B--2---:R0:W-:Y:S02]  /*0210*/  @!P0 STS.64 [R5], R8 ;  /* 0x0000000805008388 */ /* 0x0041e40000000a00 */
[----:B0-----:R-:W-:-:S02]  /*0220*/  LEA R8, R11, UR5, 0x3 ;  /* 0x000000050b087c11 */ /* 0x001fc4000f8e18ff */
[----:B------:R-:W-:Y:S02]  /*0230*/  LEA R9, R11, UR4, 0x2 ;  /* 0x000000040b097c11 */ /* 0x000fe4000f8e10ff */
[----:B------:R-:W-:Y:S02]  /*0240*/  LEA R11, R13, UR4, 0x2 ;  /* 0x000000040d0b7c11 */ /* 0x000fe4000f8e10ff */
[----:B------:R-:W-:Y:S01]  /*0250*/  LEA R13, R15, UR4, 0x2 ;  /* 0x000000040f0d7c11 */ /* 0x000fe2000f8e10ff */
[----:B------:R-:W-:Y:S06]  /*0260*/  BAR.SYNC.DEFER_BLOCKING 0x0 ;  /* 0x0000000000007b1d */ /* 0x000fec0000010000 */
[----:B------:R-:W-:Y:S05]  /*0270*/  @P1 BRA `(.L_x_6) ;  /* 0x0000000000281947 */ /* 0x000fea0003800000 */
[----:B------:R-:W-:Y:S04]  /*0280*/  LDS.64 R16, [R19] ;  /* 0x0000000013107984 */ /* 0x000fe80000000a00 */
[----:B------:R-:W0:Y:S02]  /*0290*/  LDS.64 R14, [R19+0x8] ;  /* 0x00000800130e7984 */ /* 0x000e240000000a00 */
[----:B0-----:R-:W-:-:S04]  /*02a0*/  ISETP.GT.U32.AND P0, PT, R16, R14, PT ;  /* 0x0000000e1000720c */ /* 0x001fc80003f04070 */
[----:B------:R-:W-:-:S13]  /*02b0*/  ISETP.GT.AND.EX P0, PT, R17, R15, PT, P0 ;  /* 0x0000000f1100720c */ /* 0x000fda0003f04300 */
[----:B------:R-:W-:Y:S04]  /*02c0*/  @P0 STS.64 [R19], R14 ;  /* 0x0000000e13000388 */ /* 0x000fe80000000a00 */
[----:B------:R-:W-:Y:S04]  /*02d0*/  @P0 STS.64 [R19+0x8], R16 ;  /* 0x0000081013000388 */ /* 0x000fe80000000a00 */
[----:B------:R-:W0:Y:S04]  /*02e0*/  @P0 LDS R23, [R4+0x4] ;  /* 0x0000040004170984 */ /* 0x000e280000000800 */
[----:B------:R-:W1:Y:S04]  /*02f0*/  @P0 LDS R21, [R4] ;  /* 0x0000000004150984 */ /* 0x000e680000000800 */
[----:B0-----:R0:W-:Y:S04]  /*0300*/  @P0 STS [R4], R23 ;  /* 0x0000001704000388 */ /* 0x0011e80000000800 */
[----:B-1----:R0:W-:Y:S02]  /*0310*/  @P0 STS [R4+0x4], R21 ;  /* 0x0000041504000388 */ /* 0x0021e40000000800 */
.L_x_6:
[----:B------:R-:W-:Y:S05]  /*0320*/  BSYNC.RECONVERGENT B0 ;  /* 0x0000000000007941 */ /* 0x000fea0003800200 */
.L_x_5:
[----:B------:R-:W-:Y:S06]  /*0330*/  BAR.SYNC.DEFER_BLOCKING 0x0 ;  /* 0x0000000000007b1d */ /* 0x000fec0000010000 */
[----:B------:R-:W-:Y:S04]  /*0340*/  BSSY.RECONVERGENT B0, `(.L_x_7) ;  /* 0x000000c000007945 */ /* 0x000fe80003800200 */
[----:B------:R-:W-:Y:S05]  /*0350*/  @P1 BRA `(.L_x_8) ;  /* 0x0000000000281947 */ /* 0x000fea0003800000 */
[----:B------:R-:W-:Y:S04]  /*0360*/  LDS.64 R16, [R6] ;  /* 0x0000000006107984 */ /* 0x000fe80000000a00 */
[----:B------:R-:W1:Y:S02]  /*0370*/  LDS.64 R14, [R6+0x10] ;  /* 0x00001000060e7984 */ /* 0x000e640000000a00 */
[----:B-1----:R-:W-:-:S04]  /*0380*/  ISETP.GT.U32.AND P0, PT, R16, R14, PT ;  /* 0x0000000e1000720c */ /* 0x002fc80003f04070 */
[----:B------:R-:W-:-:S13]  /*0390*/  ISETP.GT.AND.EX P0, PT, R17, R15, PT, P0 ;  /* 0x0000000f1100720c */ /* 0x000fda0003f04300 */
[----:B------:R-:W-:Y:S04]  /*03a0*/  @P0 STS.64 [R6], R14 ;  /* 0x0000000e06000388 */ /* 0x000fe80000000a00 */
[----:B------:R-:W-:Y:S04]  /*03b0*/  @P0 STS.64 [R6+0x10], R16 ;  /* 0x0000101006000388 */ /* 0x000fe80000000a00 */
[----:B------:R-:W1:Y:S04]  /*03c0*/  @P0 LDS R20, [R7+0x8] ;  /* 0x0000080007140984 */ /* 0x000e680000000800 */
[----:B------:R-:W2:Y:S04]  /*03d0*/  @P0 LDS R18, [R7] ;  /* 0x0000000007120984 */ /* 0x000ea80000000800 */
[----:B-1----:R1:W-:Y:S04]  /*03e0*/  @P0 STS [R7], R20 ;  /* 0x0000001407000388 */ /* 0x0023e80000000800 */
[----:B--2---:R1:W-:Y:S02]  /*03f0*/  @P0 STS [R7+0x8], R18 ;  /* 0x0000081207000388 */ /* 0x0043e40000000800 */
.L_x_8:
[----:B------:R-:W-:Y:S05]  /*0400*/  BSYNC.RECONVERGENT B0 ;  /* 0x0000000000007941 */ /* 0x000fea0003800200 */
.L_x_7:
[----:B------:R-:W-:Y:S06]  /*0410*/  BAR.SYNC.DEFER_BLOCKING 0x0 ;  /* 0x0000000000007b1d */ /* 0x000fec0000010000 */
[----:B------:R-:W-:Y:S04]  /*0420*/  BSSY.RECONVERGENT B0, `(.L_x_9) ;  /* 0x000000c000007945 */ /* 0x000fe80003800200 */
[----:B------:R-:W-:Y:S05]  /*0430*/  @P1 BRA `(.L_x_10) ;  /* 0x0000000000281947 */ /* 0x000fea0003800000 */
[----:B------:R-:W-:Y:S04]  /*0440*/  LDS.64 R16, [R19] ;  /* 0x0000000013107984 */ /* 0x000fe80000000a00 */
[----:B------:R-:W2:Y:S02]  /*0450*/  LDS.64 R14, [R19+0x8] ;  /* 0x00000800130e7984 */ /* 0x000ea40000000a00 */
[----:B--2---:R-:W-:-:S04]  /*0460*/  ISETP.GT.U32.AND P0, PT, R16, R14, PT ;  /* 0x0000000e1000720c */ /* 0x004fc80003f04070 */
[----:B------:R-:W-:-:S13]  /*0470*/  ISETP.GT.AND.EX P0, PT, R17, R15, PT, P0 ;  /* 0x0000000f1100720c */ /* 0x000fda0003f04300 */
[----:B------:R-:W-:Y:S04]  /*0480*/  @P0 STS.64 [R19], R14 ;  /* 0x0000000e13000388 */ /* 0x000fe80000000a00 */
[----:B------:R-:W-:Y:S04]  /*0490*/  @P0 STS.64 [R19+0x8], R16 ;  /* 0x0000081013000388 */ /* 0x000fe80000000a00 */
[----:B0-----:R-:W0:Y:S04]  /*04a0*/  @P0 LDS R23, [R4+0x4] ;  /* 0x0000040004170984 */ /* 0x001e280000000800 */
[----:B------:R-:W2:Y:S04]  /*04b0*/  @P0 LDS R21, [R4] ;  /* 0x0000000004150984 */ /* 0x000ea80000000800 */
[----:B0-----:R3:W-:Y:S04]  /*04c0*/  @P0 STS [R4], R23 ;  /* 0x0000001704000388 */ /* 0x0017e80000000800 */
[----:B--2---:R3:W-:Y:S02]  /*04d0*/  @P0 STS [R4+0x4], R21 ;  /* 0x0000041504000388 */ /* 0x0047e40000000800 */
.L_x_10:
[----:B------:R-:W-:Y:S05]  /*04e0*/  BSYNC.RECONVERGENT B0 ;  /* 0x0000000000007941 */ /* 0x000fea0003800200 */
.L_x_9:
        /* <DEDUP_REMOVED lines=9> */
[----:B-1----:R-:W1:Y:S04]  /*0580*/  @P0 LDS R20, [R9+0x10] ;  /* 0x0000100009140984 */ /* 0x002e680000000800 */
[----:B------:R-:W2:Y:S04]  /*0590*/  @P0 LDS R18, [R9] ;  /* 0x0000000009120984 */ /* 0x000ea80000000800 */
[----:B-1----:R4:W-:Y:S04]  /*05a0*/  @P0 STS [R9], R20 ;  /* 0x0000001409000388 */ /* 0x0029e80000000800 */
[----:B--2---:R4:W-:Y:S02]  /*05b0*/  @P0 STS [R9+0x10], R18 ;  /* 0x0000101209000388 */ /* 0x0049e40000000800 */
.L_x_12:
[----:B------:R-:W-:Y:S05]  /*05c0*/  BSYNC.RECONVERGENT B0 ;  /* 0x0000000000007941 */ /* 0x000fea0003800200 */
.L_x_11:
        /* <DEDUP_REMOVED lines=9> */
[----:B-1--4-:R-:W1:Y:S04]  /*0660*/  @P0 LDS R20, [R7+0x8] ;  /* 0x0000080007140984 */ /* 0x012e680000000800 */
[----:B------:R-:W2:Y:S04]  /*0670*/  @P0 LDS R18, [R7] ;  /* 0x0000000007120984 */ /* 0x000ea80000000800 */
[----:B-1----:R1:W-:Y:S04]  /*0680*/  @P0 STS [R7], R20 ;  /* 0x0000001407000388 */ /* 0x0023e80000000800 */
[----:B--2---:R1:W-:Y:S02]  /*0690*/  @P0 STS [R7+0x8], R18 ;  /* 0x0000081207000388 */ /* 0x0043e40000000800 */
.L_x_14:
[----:B------:R-:W-:Y:S05]  /*06a0*/  BSYNC.RECONVERGENT B0 ;  /* 0x0000000000007941 */ /* 0x000fea0003800200 */
.L_x_13:
        /* <DEDUP_REMOVED lines=9> */
[----:B0--3--:R-:W0:Y:S04]  /*0740*/  @P0 LDS R23, [R4+0x4] ;  /* 0x0000040004170984 */ /* 0x009e280000000800 */
[----:B------:R-:W2:Y:S04]  /*0750*/  @P0 LDS R21, [R4] ;  /* 0x0000000004150984 */ /* 0x000ea80000000800 */
[----:B0-----:R0:W-:Y:S04]  /*0760*/  @P0 STS [R4], R23 ;  /* 0x0000001704000388 */ /* 0x0011e80000000800 */
[----:B--2---:R0:W-:Y:S02]  /*0770*/  @P0 STS [R4+0x4], R21 ;  /* 0x0000041504000388 */ /* 0x0041e40000000800 */
.L_x_16:
[----:B------:R-:W-:Y:S05]  /*0780*/  BSYNC.RECONVERGENT B0 ;  /* 0x0000000000007941 */ /* 0x000fea0003800200 */
.L_x_15:
        /* <DEDUP_REMOVED lines=13> */
.L_x_18:
[----:B------:R-:W-:Y:S05]  /*0860*/  BSYNC.RECONVERGENT B0 ;  /* 0x0000000000007941 */ /* 0x000fea0003800200 */
.L_x_17:
        /* <DEDUP_REMOVED lines=13> */
.L_x_20:
[----:B------:R-:W-:Y:S05]  /*0940*/  BSYNC.RECONVERGENT B0 ;  /* 0x0000000000007941 */ /* 0x000fea0003800200 */
.L_x_19:
        /* <DEDUP_REMOVED lines=13> */
.L_x_22:
[----:B------:R-:W-:Y:S05]  /*0a20*/  BSYNC.RECONVERGENT B0 ;  /* 0x0000000000007941 */ /* 0x000fea0003800200 */
.L_x_21:
        /* <DEDUP_REMOVED lines=13> */
.L_x_24:
[----:B------:R-:W-:Y:S05]  /*0b00*/  BSYNC.RECONVERGENT B0 ;  /* 0x0000000000007941 */ /* 0x000fea0003800200 */
.L_x_23:
        /* <DEDUP_REMOVED lines=13> */
.L_x_26:
[----:B------:R-:W-:Y:S05]  /*0be0*/  BSYNC.RECONVERGENT B0 ;  /* 0x0000000000007941 */ /* 0x000fea0003800200 */
.L_x_25:
        /* <DEDUP_REMOVED lines=13> */
.L_x_28:
[----:B------:R-:W-:Y:S05]  /*0cc0*/  BSYNC.RECONVERGENT B0 ;  /* 0x0000000000007941 */ /* 0x000fea0003800200 */
.L_x_27:
        /* <DEDUP_REMOVED lines=13> */
.L_x_30:
[----:B------:R-:W-:Y:S05]  /*0da0*/  BSYNC.RECONVERGENT B0 ;  /* 0x0000000000007941 */ /* 0x000fea0003800200 */
.L_x_29:
        /* <DEDUP_REMOVED lines=13> */
.L_x_32:
[----:B------:R-:W-:Y:S05]  /*0e80*/  BSYNC.RECONVERGENT B0 ;  /* 0x0000000000007941 */ /* 0x000fea0003800200 */
.L_x_31:
        /* <DEDUP_REMOVED lines=13> */
.L_x_34:
[----:B------:R-:W-:Y:S05]  /*0f60*/  BSYNC.RECONVERGENT B0 ;  /* 0x0000000000007941 */ /* 0x000fea0003800200 */
.L_x_33:
[----:B------:R-:W-:Y:S06]  /*0f70*/  BAR.SYNC.DEFER_BLOCKING 0x0 ;  /* 0x0000000000007b1d */ /* 0x000fec0000010000 */
[----:B------:R-:W-:Y:S04]  /*0f80*/  BSSY.RECONVERGENT B0, `(.L_x_35) ;  /* 0x0000010000007945 */ /* 0x000fe80003800200 */
[----:B------:R-:W-:Y:S05]  /*0f90*/  @P1 BRA `(.L_x_36) ;  /* 0x0000000000381947 */ /* 0x000fea0003800000 */
[----:B------:R-:W-:-:S04]  /*0fa0*/  LOP3.LUT R15, R2, 0x1c0, RZ, 0xc0, !PT ;  /* 0x000001c0020f7812 */ /* 0x000fc800078ec0ff */
[----:B-1--4-:R-:W-:-:S04]  /*0fb0*/  LOP3.LUT R18, R15, 0x1f, R0, 0xf8, !PT ;  /* 0x0000001f0f127812 */ /* 0x012fc800078ef800 */
[----:B0--3--:R-:W-:-:S05]  /*0fc0*/  LEA R21, R18, UR5, 0x3 ;  /* 0x0000000512157c11 */ /* 0x009fca000f8e18ff */
[----:B------:R-:W-:Y:S04]  /*0fd0*/  LDS.64 R16, [R21] ;  /* 0x0000000015107984 */ /* 0x000fe80000000a00 */
[----:B------:R-:W0:Y:S02]  /*0fe0*/  LDS.64 R14, [R21+0x100] ;  /* 0x00010000150e7984 */ /* 0x000e240000000a00 */
[----:B0-----:R-:W-:-:S04]  /*0ff0*/  ISETP.GT.U32.AND P0, PT, R16, R14, PT ;  /* 0x0000000e1000720c */ /* 0x001fc80003f04070 */
[----:B------:R-:W-:-:S13]  /*1000*/  ISETP.GT.AND.EX P0, PT, R17, R15, PT, P0 ;  /* 0x0000000f1100720c */ /* 0x000fda0003f04300 */
[----:B------:R-:W-:Y:S01]  /*1010*/  @P0 LEA R18, R18, UR4, 0x2 ;  /* 0x0000000412120c11 */ /* 0x000fe2000f8e10ff */
[----:B------:R-:W-:Y:S04]  /*1020*/  @P0 STS.64 [R21], R14 ;  /* 0x0000000e15000388 */ /* 0x000fe80000000a00 */
[----:B------:R-:W-:Y:S04]  /*1030*/  @P0 STS.64 [R21+0x100], R16 ;  /* 0x0001001015000388 */ /* 0x000fe80000000a00 */
[----:B------:R-:W0:Y:S04]  /*1040*/  @P0 LDS R25, [R18+0x80] ;  /* 0x0000800012190984 */ /* 0x000e280000000800 */
[----:B------:R-:W1:Y:S04]  /*1050*/  @P0 LDS R23, [R18] ;  /* 0x0000000012170984 */ /* 0x000e680000000800 */
[----:B0-----:R2:W-:Y:S04]  /*1060*/  @P0 STS [R18], R25 ;  /* 0x0000001912000388 */ /* 0x0015e80000000800 */
[----:B-1----:R2:W-:Y:S02]  /*1070*/  @P0 STS [R18+0x80], R23 ;  /* 0x0000801712000388 */ /* 0x0025e40000000800 */
.L_x_36:
[----:B------:R-:W-:Y:S05]  /*1080*/  BSYNC.RECONVERGENT B0 ;  /* 0x0000000000007941 */ /* 0x000fea0003800200 */
.L_x_35:
[----:B------:R-:W-:Y:S06]  /*1090*/  BAR.SYNC.DEFER_BLOCKING 0x0 ;  /* 0x0000000000007b1d */ /* 0x000fec0000010000 */
[----:B------:R-:W-:Y:S04]  /*10a0*/  BSSY.RECONVERGENT B0, `(.L_x_37) ;  /* 0x000000c000007945 */ /* 0x000fe80003800200 */
[----:B------:R-:W-:Y:S05]  /*10b0*/  @P1 BRA `(.L_x_38) ;  /* 0x0000000000281947 */ /* 0x000fea0003800000 */
[----:B------:R-:W-:Y:S04]  /*10c0*/  LDS.64 R16, [R12] ;  /* 0x000000000c107984 */ /* 0x000fe80000000a00 */
[----:B------:R-:W5:Y:S02]  /*10d0*/  LDS.64 R14, [R12+0x80] ;  /* 0x000080000c0e7984 */ /* 0x000f640000000a00 */
[----:B-----5:R-:W-:-:S04]  /*10e0*/  ISETP.GT.U32.AND P0, PT, R16, R14, PT ;  /* 0x0000000e1000720c */ /* 0x020fc80003f04070 */
[----:B------:R-:W-:-:S13]  /*10f0*/  ISETP.GT.AND.EX P0, PT, R17, R15, PT, P0 ;  /* 0x0000000f1100720c */ /* 0x000fda0003f04300 */
[----:B------:R-:W-:Y:S04]  /*1100*/  @P0 STS.64 [R12], R14 ;  /* 0x0000000e0c000388 */ /* 0x000fe80000000a00 */
[----:B------:R-:W-:Y:S04]  /*1110*/  @P0 STS.64 [R12+0x80], R16 ;  /* 0x000080100c000388 */ /* 0x000fe80000000a00 */
[----:B-1--4-:R-:W1:Y:S04]  /*1120*/  @P0 LDS R20, [R13+0x40] ;  /* 0x000040000d140984 */ /* 0x012e680000000800 */
[----:B--2---:R-:W2:Y:S04]  /*1130*/  @P0 LDS R18, [R13] ;  /* 0x000000000d120984 */ /* 0x004ea80000000800 */
[----:B-1----:R1:W-:Y:S04]  /*1140*/  @P0 STS [R13], R20 ;  /* 0x000000140d000388 */ /* 0x0023e80000000800 */
[----:B--2---:R1:W-:Y:S02]  /*1150*/  @P0 STS [R13+0x40], R18 ;  /* 0x000040120d000388 */ /* 0x0043e40000000800 */
.L_x_38:
[----:B------:R-:W-:Y:S05]  /*1160*/  BSYNC.RECONVERGENT B0 ;  /* 0x0000000000007941 */ /* 0x000fea0003800200 */
.L_x_37:
        /* <DEDUP_REMOVED lines=13> */
.L_x_40:
[----:B------:R-:W-:Y:S05]  /*1240*/  BSYNC.RECONVERGENT B0 ;  /* 0x0000000000007941 */ /* 0x000fea0003800200 */
.L_x_39:
        /* <DEDUP_REMOVED lines=13> */
.L_x_42:
[----:B------:R-:W-:Y:S05]  /*1320*/  BSYNC.RECONVERGENT B0 ;  /* 0x0000000000007941 */ /* 0x000fea0003800200 */
.L_x_41:
        /* <DEDUP_REMOVED lines=13> */
.L_x_44:
[----:B------:R-:W-:Y:S05]  /*1400*/  BSYNC.RECONVERGENT B0 ;  /* 0x0000000000007941 */ /* 0x000fea0003800200 */
.L_x_43:
        /* <DEDUP_REMOVED lines=9> */
[----:B0-23--:R-:W0:Y:S04]  /*14a0*/  @P0 LDS R23, [R4+0x4] ;  /* 0x0000040004170984 */ /* 0x00de280000000800 */
[----:B------:R-:W2:Y:S04]  /*14b0*/  @P0 LDS R21, [R4] ;  /* 0x0000000004150984 */ /* 0x000ea80000000800 */
[----:B0-----:R0:W-:Y:S04]  /*14c0*/  @P0 STS [R4], R23 ;  /* 0x0000001704000388 */ /* 0x0011e80000000800 */
[----:B--2---:R0:W-:Y:S02]  /*14d0*/  @P0 STS [R4+0x4], R21 ;  /* 0x0000041504000388 */ /* 0x0041e40000000800 */
.L_x_46:
[----:B------:R-:W-:Y:S05]  /*14e0*/  BSYNC.RECONVERGENT B0 ;  /* 0x0000000000007941 */ /* 0x000fea0003800200 */
.L_x_45:
[----:B------:R-:W-:Y:S06]  /*14f0*/  BAR.SYNC.DEFER_BLOCKING 0x0 ;  /* 0x0000000000007b1d */ /* 0x000fec0000010000 */
[----:B------:R-:W-:Y:S04]  /*1500*/  BSSY.RECONVERGENT B0, `(.L_x_47) ;  /* 0x0000010000007945 */ /* 0x000fe80003800200 */
[----:B------:R-:W-:Y:S05]  /*1510*/  @P1 BRA `(.L_x_48) ;  /* 0x0000000000381947 */ /* 0x000fea0003800000 */
[----:B------:R-:W-:-:S04]  /*1520*/  LOP3.LUT R15, R2, 0x180, RZ, 0xc0, !PT ;  /* 0x00000180020f7812 */ /* 0x000fc800078ec0ff */
[----:B-12-4-:R-:W-:-:S04]  /*1530*/  LOP3.LUT R18, R15, 0x3f, R0, 0xf8, !PT ;  /* 0x0000003f0f127812 */ /* 0x016fc800078ef800 */
        /* <DEDUP_REMOVED lines=12> */
.L_x_48:
[----:B------:R-:W-:Y:S05]  /*1600*/  BSYNC.RECONVERGENT B0 ;  /* 0x0000000000007941 */ /* 0x000fea0003800200 */
.L_x_47:
[----:B------:R-:W-:Y:S06]  /*1610*/  BAR.SYNC.DEFER_BLOCKING 0x0 ;  /* 0x0000000000007b1d */ /* 0x000fec0000010000 */
[----:B------:R-:W-:Y:S04]  /*1620*/  BSSY.RECONVERGENT B0, `(.L_x_49) ;  /* 0x0000010000007945 */ /* 0x000fe80003800200 */
[----:B------:R-:W-:Y:S05]  /*1630*/  @P1 BRA `(.L_x_50) ;  /* 0x0000000000381947 */ /* 0x000fea0003800000 */
[----:B------:R-:W-:-:S04]  /*1640*/  LOP3.LUT R15, R2, 0x1c0, RZ, 0xc0, !PT ;  /* 0x000001c0020f7812 */ /* 0x000fc800078ec0ff */
[----:B012-4-:R-:W-:-:S04]  /*1650*/  LOP3.LUT R18, R15, 0x1f, R0, 0xf8, !PT ;  /* 0x0000001f0f127812 */ /* 0x017fc800078ef800 */
[----:B---3--:R-:W-:-:S05]  /*1660*/  LEA R21, R18, UR5, 0x3 ;  /* 0x0000000512157c11 */ /* 0x008fca000f8e18ff */
        /* <DEDUP_REMOVED lines=11> */
.L_x_50:
[----:B------:R-:W-:Y:S05]  /*1720*/  BSYNC.RECONVERGENT B0 ;  /* 0x0000000000007941 */ /* 0x000fea0003800200 */
.L_x_49:
        /* <DEDUP_REMOVED lines=9> */
[----:B01--4-:R-:W0:Y:S04]  /*17c0*/  @P0 LDS R20, [R13+0x40] ;  /* 0x000040000d140984 */ /* 0x013e280000000800 */
[----:B--2---:R-:W1:Y:S04]  /*17d0*/  @P0 LDS R18, [R13] ;  /* 0x000000000d120984 */ /* 0x004e680000000800 */
[----:B0-----:R0:W-:Y:S04]  /*17e0*/  @P0 STS [R13], R20 ;  /* 0x000000140d000388 */ /* 0x0011e80000000800 */
[----:B-1----:R0:W-:Y:S02]  /*17f0*/  @P0 STS [R13+0x40], R18 ;  /* 0x000040120d000388 */ /* 0x0021e40000000800 */
.L_x_52:
[----:B------:R-:W-:Y:S05]  /*1800*/  BSYNC.RECONVERGENT B0 ;  /* 0x0000000000007941 */ /* 0x000fea0003800200 */
.L_x_51:
        /* <DEDUP_REMOVED lines=13> */
.L_x_54:
[----:B------:R-:W-:Y:S05]  /*18e0*/  BSYNC.RECONVERGENT B0 ;  /* 0x0000000000007941 */ /* 0x000fea0003800200 */
.L_x_53:
        /* <DEDUP_REMOVED lines=13> */
.L_x_56:
[----:B------:R-:W-:Y:S05]  /*19c0*/  BSYNC.RECONVERGENT B0 ;  /* 0x0000000000007941 */ /* 0x000fea0003800200 */
.L_x_55:
        /* <DEDUP_REMOVED lines=13> */
.L_x_58:
[----:B------:R-:W-:Y:S05]  /*1aa0*/  BSYNC.RECONVERGENT B0 ;  /* 0x0000000000007941 */ /* 0x000fea0003800200 */
.L_x_57:
        /* <DEDUP_REMOVED lines=13> */
.L_x_60:
[----:B------:R-:W-:Y:S05]  /*1b80*/  BSYNC.RECONVERGENT B0 ;  /* 0x0000000000007941 */ /* 0x000fea0003800200 */
.L_x_59:
        /* <DEDUP_REMOVED lines=17> */
.L_x_62:
[----:B------:R-:W-:Y:S05]  /*1ca0*/  BSYNC.RECONVERGENT B0 ;  /* 0x0000000000007941 */ /* 0x000fea0003800200 */
.L_x_61:
        /* <DEDUP_REMOVED lines=17> */
.L_x_64:
[----:B------:R-:W-:Y:S05]  /*1dc0*/  BSYNC.RECONVERGENT B0 ;  /* 0x0000000000007941 */ /* 0x000fea0003800200 */
.L_x_63:
        /* <DEDUP_REMOVED lines=17> */
.L_x_66:
[----:B------:R-:W-:Y:S05]  /*1ee0*/  BSYNC.RECONVERGENT B0 ;  /* 0x0000000000007941 */ /* 0x000fea0003800200 */
.L_x_65:
        /* <DEDUP_REMOVED lines=13> */
.L_x_68:
[----:B------:R-:W-:Y:S05]  /*1fc0*/  BSYNC.RECONVERGENT B0 ;  /* 0x0000000000007941 */ /* 0x000fea0003800200 */
.L_x_67:
        /* <DEDUP_REMOVED lines=13> */
.L_x_70:
[----:B------:R-:W-:Y:S05]  /*20a0*/  BSYNC.RECONVERGENT B0 ;  /* 0x0000000000007941 */ /* 0x000fea0003800200 */
.L_x_69:
        /* <DEDUP_REMOVED lines=13> */
.L_x_72:
[----:B------:R-:W-:Y:S05]  /*2180*/  BSYNC.RECONVERGENT B0 ;  /* 0x0000000000007941 */ /* 0x000fea0003800200 */
.L_x_71:
        /* <DEDUP_REMOVED lines=13> */
.L_x_74:
[----:B------:R-:W-:Y:S05]  /*2260*/  BSYNC.RECONVERGENT B0 ;  /* 0x0000000000007941 */ /* 0x000fea0003800200 */
.L_x_73:
        /* <DEDUP_REMOVED lines=13> */
.L_x_76:
[----:B------:R-:W-:Y:S05]  /*2340*/  BSYNC.RECONVERGENT B0 ;  /* 0x0000000000007941 */ /* 0x000fea0003800200 */
.L_x_75:
        /* <DEDUP_REMOVED lines=13> */
.L_x_78:
[----:B------:R-:W-:Y:S05]  /*2420*/  BSYNC.RECONVERGENT B0 ;  /* 0x0000000000007941 */ /* 0x000fea0003800200 */
.L_x_77:
[----:B------:R-:W-:Y:S06]  /*2430*/  BAR.SYNC.DEFER_BLOCKING 0x0 ;  /* 0x0000000000007b1d */ /* 0x000fec0000010000 */
[----:B------:R-:W-:Y:S04]  /*2440*/  BSSY.RECONVERGENT B0, `(.L_x_79) ;  /* 0x0000010000007945 */ /* 0x000fe80003800200 */
[----:B------:R-:W-:Y:S05]  /*2450*/  @P1 BRA `(.L_x_80) ;  /* 0x0000000000381947 */ /* 0x000fea0003800000 */
[----:B------:R-:W-:-:S04]  /*2460*/  LOP3.LUT R5, R2, 0x100, RZ, 0xc0, !PT ;  /* 0x0000010002057812 */ /* 0x000fc800078ec0ff */
[----:B------:R-:W-:-:S04]  /*2470*/  LOP3.LUT R5, R5, 0x7f, R0, 0xf8, !PT ;  /* 0x0000007f05057812 */ /* 0x000fc800078ef800 */
[----:B0--3--:R-:W-:-:S05]  /*2480*/  LEA R21, R5, UR5, 0x3 ;  /* 0x0000000505157c11 */ /* 0x009fca000f8e18ff */
[----:B------:R-:W-:Y:S04]  /*2490*/  LDS.64 R16, [R21] ;  /* 0x0000000015107984 */ /* 0x000fe80000000a00 */
[----:B------:R-:W0:Y:S02]  /*24a0*/  LDS.64 R14, [R21+0x400] ;  /* 0x00040000150e7984 */ /* 0x000e240000000a00 */
[----:B0-----:R-:W-:-:S04]  /*24b0*/  ISETP.GT.U32.AND P0, PT, R16, R14, PT ;  /* 0x0000000e1000720c */ /* 0x001fc80003f04070 */
[----:B------:R-:W-:-:S13]  /*24c0*/  ISETP.GT.AND.EX P0, PT, R17, R15, PT, P0 ;  /* 0x0000000f1100720c */ /* 0x000fda0003f04300 */
[----:B-1--4-:R-:W-:Y:S01]  /*24d0*/  @P0 LEA R20, R5, UR4, 0x2 ;  /* 0x0000000405140c11 */ /* 0x012fe2000f8e10ff */
[----:B------:R-:W-:Y:S04]  /*24e0*/  @P0 STS.64 [R21], R14 ;  /* 0x0000000e15000388 */ /* 0x000fe80000000a00 */
[----:B------:R-:W-:Y:S04]  /*24f0*/  @P0 STS.64 [R21+0x400], R16 ;  /* 0x0004001015000388 */ /* 0x000fe80000000a00 */
[----:B--2---:R-:W0:Y:S04]  /*2500*/  @P0 LDS R18, [R20+0x200] ;  /* 0x0002000014120984 */ /* 0x004e280000000800 */
[----:B------:R-:W1:Y:S04]  /*2510*/  @P0 LDS R5, [R20] ;  /* 0x0000000014050984 */ /* 0x000e680000000800 */
[----:B0-----:R0:W-:Y:S04]  /*2520*/  @P0 STS [R20], R18 ;  /* 0x0000001214000388 */ /* 0x0011e80000000800 */
[----:B-1----:R0:W-:Y:S02]  /*2530*/  @P0 STS [R20+0x200], R5 ;  /* 0x0002000514000388 */ /* 0x0021e40000000800 */
.L_x_80:
[----:B------:R-:W-:Y:S05]  /*2540*/  BSYNC.RECONVERGENT B0 ;  /* 0x0000000000007941 */ /* 0x000fea0003800200 */
.L_x_79:
[----:B------:R-:W-:Y:S06]  /*2550*/  BAR.SYNC.DEFER_BLOCKING 0x0 ;  /* 0x0000000000007b1d */ /* 0x000fec0000010000 */
[----:B------:R-:W-:Y:S04]  /*2560*/  BSSY.RECONVERGENT B0, `(.L_x_81) ;  /* 0x0000010000007945 */ /* 0x000fe80003800200 */
[----:B------:R-:W-:Y:S05]  /*2570*/  @P1 BRA `(.L_x_82) ;  /* 0x0000000000381947 */ /* 0x000fea0003800000 */
[----:B0-----:R-:W-:-:S04]  /*2580*/  LOP3.LUT R5, R2, 0x180, RZ, 0xc0, !PT ;  /* 0x0000018002057812 */ /* 0x001fc800078ec0ff */
[----:B------:R-:W-:-:S04]  /*2590*/  LOP3.LUT R5, R5, 0x3f, R0, 0xf8, !PT ;  /* 0x0000003f05057812 */ /* 0x000fc800078ef800 */
[----:B---3--:R-:W-:-:S05]  /*25a0*/  LEA R21, R5, UR5, 0x3 ;  /* 0x0000000505157c11 */ /* 0x008fca000f8e18ff */
        /* <DEDUP_REMOVED lines=11> */
.L_x_82:
[----:B------:R-:W-:Y:S05]  /*2660*/  BSYNC.RECONVERGENT B0 ;  /* 0x0000000000007941 */ /* 0x000fea0003800200 */
.L_x_81:
        /* <DEDUP_REMOVED lines=10> */
[----:B-12-4-:R-:W-:Y:S01]  /*2710*/  @P0 LEA R18, R5, UR4, 0x2 ;  /* 0x0000000405120c11 */ /* 0x016fe2000f8e10ff */
[----:B------:R-:W-:Y:S04]  /*2720*/  @P0 STS.64 [R21], R16 ;  /* 0x0000001015000388 */ /* 0x000fe80000000a00 */
[----:B------:R-:W-:Y:S04]  /*2730*/  @P0 STS.64 [R21+0x100], R14 ;  /* 0x0001000e15000388 */ /* 0x000fe80000000a00 */
[----:B------:R-:W0:Y:S04]  /*2740*/  @P0 LDS R5, [R18+0x80] ;  /* 0x0000800012050984 */ /* 0x000e280000000800 */
[----:B------:R-:W1:Y:S04]  /*2750*/  @P0 LDS R2, [R18] ;  /* 0x0000000012020984 */ /* 0x000e680000000800 */
[----:B0-----:R0:W-:Y:S04]  /*2760*/  @P0 STS [R18], R5 ;  /* 0x0000000512000388 */ /* 0x0011e80000000800 */
[----:B-1----:R0:W-:Y:S02]  /*2770*/  @P0 STS [R18+0x80], R2 ;  /* 0x0000800212000388 */ /* 0x0021e40000000800 */
.L_x_84:
[----:B------:R-:W-:Y:S05]  /*2780*/  BSYNC.RECONVERGENT B0 ;  /* 0x0000000000007941 */ /* 0x000fea0003800200 */
.L_x_83:
        /* <DEDUP_REMOVED lines=9> */
[----:B012-4-:R-:W0:Y:S04]  /*2820*/  @P0 LDS R18, [R13+0x40] ;  /* 0x000040000d120984 */ /* 0x017e280000000800 */
[----:B------:R-:W1:Y:S04]  /*2830*/  @P0 LDS R2, [R13] ;  /* 0x000000000d020984 */ /* 0x000e680000000800 */
[----:B0-----:R0:W-:Y:S04]  /*2840*/  @P0 STS [R13], R18 ;  /* 0x000000120d000388 */ /* 0x0011e80000000800 */
[----:B-1----:R0:W-:Y:S02]  /*2850*/  @P0 STS [R13+0x40], R2 ;  /* 0x000040020d000388 */ /* 0x0021e40000000800 */
.L_x_86:
[----:B------:R-:W-:Y:S05]  /*2860*/  BSYNC.RECONVERGENT B0 ;  /* 0x0000000000007941 */ /* 0x000fea0003800200 */
.L_x_85:
[----:B------:R-:W-:Y:S06]  /*2870*/  BAR.SYNC.DEFER_BLOCKING 0x0 ;  /* 0x0000000000007b1d */ /* 0x000fec0000010000 */
[----:B------:R-:W-:Y:S04]  /*2880*/  BSSY.RECONVERGENT B0, `(.L_x_87) ;  /* 0x000000c000007945 */ /* 0x000fe80003800200 */
[----:B------:R-:W-:Y:S05]  /*2890*/  @P1 BRA `(.L_x_88) ;  /* 0x0000000000281947 */ /* 0x000fea0003800000 */
[----:B01----:R-:W-:Y:S04]  /*28a0*/  LDS.64 R12, [R10] ;  /* 0x000000000a0c7984 */ /* 0x003fe80000000a00 */
        /* <DEDUP_REMOVED lines=9> */
.L_x_88:
[----:B------:R-:W-:Y:S05]  /*2940*/  BSYNC.RECONVERGENT B0 ;  /* 0x0000000000007941 */ /* 0x000fea0003800200 */
.L_x_87:
        /* <DEDUP_REMOVED lines=13> */
.L_x_90:
[----:B------:R-:W-:Y:S05]  /*2a20*/  BSYNC.RECONVERGENT B0 ;  /* 0x0000000000007941 */ /* 0x000fea0003800200 */
.L_x_89:
[----:B------:R-:W-:Y:S06]  /*2a30*/  BAR.SYNC.DEFER_BLOCKING 0x0 ;  /* 0x0000000000007b1d */ /* 0x000fec0000010000 */
[----:B------:R-:W-:Y:S04]  /*2a40*/  BSSY.RECONVERGENT B0, `(.L_x_91) ;  /* 0x000000c000007945 */ /* 0x000fe80003800200 */
[----:B------:R-:W-:Y:S05]  /*2a50*/  @P1 BRA `(.L_x_92) ;  /* 0x0000000000281947 */ /* 0x000fea0003800000 */
[----:B01--4-:R-:W-:Y:S04]  /*2a60*/  LDS.64 R8, [R6] ;  /* 0x0000000006087984 */ /* 0x013fe80000000a00 */
        /* <DEDUP_REMOVED lines=9> */
.L_x_92:
[----:B------:R-:W-:Y:S05]  /*2b00*/  BSYNC.RECONVERGENT B0 ;  /* 0x0000000000007941 */ /* 0x000fea0003800200 */
.L_x_91:
[----:B------:R-:W-:Y:S06]  /*2b10*/  BAR.SYNC.DEFER_BLOCKING 0x0 ;  /* 0x0000000000007b1d */ /* 0x000fec0000010000 */
[----:B------:R-:W-:Y:S04]  /*2b20*/  BSSY.RECONVERGENT B0, `(.L_x_93) ;  /* 0x000000c000007945 */ /* 0x000fe80003800200 */
[----:B------:R-:W-:Y:S05]  /*2b30*/  @P1 BRA `(.L_x_94) ;  /* 0x0000000000281947 */ /* 0x000fea0003800000 */
[----:B01----:R-:W-:Y:S04]  /*2b40*/  LDS.64 R6, [R19] ;  /* 0x0000000013067984 */ /* 0x003fe80000000a00 */
[----:B----4-:R-:W0:Y:S02]  /*2b50*/  LDS.64 R8, [R19+0x8] ;  /* 0x0000080013087984 */ /* 0x010e240000000a00 */
        /* <DEDUP_REMOVED lines=8> */
.L_x_94:
[----:B------:R-:W-:Y:S05]  /*2be0*/  BSYNC.RECONVERGENT B0 ;  /* 0x0000000000007941 */ /* 0x000fea0003800200 */
.L_x_93:
[----:B------:R-:W-:Y:S06]  /*2bf0*/  BAR.SYNC.DEFER_BLOCKING 0x0 ;  /* 0x0000000000007b1d */ /* 0x000fec0000010000 */
[----:B------:R-:W-:Y:S05]  /*2c00*/  @P1 EXIT ;  /* 0x000000000000194d */ /* 0x000fea0003800000 */
[----:B0-----:R-:W0:Y:S01]  /*2c10*/  LDS R3, [R3] ;  /* 0x0000000003037984 */ /* 0x001e220000000800 */
[----:B---3--:R-:W3:Y:S02]  /*2c20*/  LDC.64 R4, c[0x0][0x388] ;  /* 0x0000e200ff047b82 */ /* 0x008ee40000000a00 */
[----:B---3--:R-:W-:-:S05]  /*2c30*/  IMAD.WIDE.U32 R4, R0, 0x4, R4 ;  /* 0x0000000400047825 */ /* 0x008fca00078e0004 */
[----:B0-----:R-:W-:Y:S01]  /*2c40*/  STG.E desc[UR8][R4.64], R3 ;  /* 0x0000000304007986 */ /* 0x001fe2000c101908 */
[----:B------:R-:W-:Y:S05]  /*2c50*/  EXIT ;  /* 0x000000000000794d */ /* 0x000fea0003800000 */
.L_x_95:
        /* <DEDUP_REMOVED lines=10> */
.L_x_144:


//--------------------- .text._Z11tabu_kerneliiPaPxP17curandStateXORWOW --------------------------
	.section	.text._Z11tabu_kerneliiPaPxP17curandStateXORWOW,"ax",@progbits
	.align	128
        .global         _Z11tabu_kerneliiPaPxP17curandStateXORWOW
        .type           _Z11tabu_kerneliiPaPxP17curandStateXORWOW,@function
        .size           _Z11tabu_kerneliiPaPxP17curandStateXORWOW,(.L_x_145 - _Z11tabu_kerneliiPaPxP17curandStateXORWOW)
        .other          _Z11tabu_kerneliiPaPxP17curandStateXORWOW,@"STO_CUDA_ENTRY STV_DEFAULT"
_Z11tabu_kerneliiPaPxP17curandStateXORWOW:
.text._Z11tabu_kerneliiPaPxP17curandStateXORWOW:
[----:B------:R-:W0:Y:S01]  /*0000*/  LDC R1, c[0x0][0x37c] ;  /* 0x0000df00ff017b82 */ /* 0x000e220000000800 */
[----:B------:R-:W1:Y:S01]  /*0010*/  S2R R26, SR_TID.X ;  /* 0x00000000001a7919 */ /* 0x000e620000002100 */
[----:B------:R-:W2:Y:S06]  /*0020*/  LDCU UR6, c[0x0][0x380] ;  /* 0x00007000ff0677ac */ /* 0x000eac0008000800 */
[----:B------:R-:W3:Y:S01]  /*0030*/  LDC.64 R2, c[0x0][0x398] ;  /* 0x0000e600ff027b82 */ /* 0x000ee20000000a00 */
[----:B------:R-:W4:Y:S01]  /*0040*/  S2R R24, SR_CTAID.X ;  /* 0x0000000000187919 */ /* 0x000f220000002500 */
[----:B------:R-:W4:Y:S01]  /*0050*/  LDCU.64 UR4, c[0x0][0x388] ;  /* 0x00007100ff0477ac */ /* 0x000f220008000a00 */
[----:B------:R-:W4:Y:S01]  /*0060*/  LDCU.64 UR12, c[0x0][0x358] ;  /* 0x00006b00ff0c77ac */ /* 0x000f220008000a00 */
[----:B--2---:R-:W-:-:S05]  /*0070*/  IMAD.U32 R23, RZ, RZ, UR6 ;  /* 0x00000006ff177e24 */ /* 0x004fca000f8e00ff */
[----:B-1----:R-:W-:Y:S01]  /*0080*/  ISETP.GE.AND P0, PT, R26, R23, PT ;  /* 0x000000171a00720c */ /* 0x002fe20003f06270 */
[----:B----4-:R-:W-:-:S05]  /*0090*/  IMAD R4, R24, 0x80, R26 ;  /* 0x0000008018047824 */ /* 0x010fca00078e021a */
[----:B------:R-:W-:-:S05]  /*00a0*/  IADD3 R4, P1, PT, R4, UR4, RZ ;  /* 0x0000000404047c10 */ /* 0x000fca000ff3e0ff */
[----:B------:R-:W-:-:S06]  /*00b0*/  IMAD.X R5, RZ, RZ, UR5, P1 ;  /* 0x00000005ff057e24 */ /* 0x000fcc00088e06ff */
[----:B------:R-:W2:Y:S01]  /*00c0*/  @!P0 LDG.E.U8 R5, desc[UR12][R4.64] ;  /* 0x0000000c04058981 */ /* 0x000ea2000c1e1100 */
[----:B------:R-:W1:Y:S01]  /*00d0*/  S2UR UR7, SR_CgaCtaId ;  /* 0x00000000000779c3 */ /* 0x000e620000008800 */
[----:B------:R-:W-:Y:S01]  /*00e0*/  UMOV UR5, 0x400 ;  /* 0x0000040000057882 */ /* 0x000fe20000000000 */
[----:B------:R-:W-:Y:S01]  /*00f0*/  ISETP.GE.AND P1, PT, R26, R23, PT ;  /* 0x000000171a00720c */ /* 0x000fe20003f26270 */
[----:B------:R-:W-:Y:S01]  /*0100*/  UIADD3 UR4, UPT, UPT, UR5, 0x40, URZ ;  /* 0x0000004005047890 */ /* 0x000fe2000fffe0ff */
[----:B---3--:R-:W-:Y:S02]  /*0110*/  IMAD.WIDE.U32 R2, R24, 0x30, R2 ;  /* 0x0000003018027825 */ /* 0x008fe400078e0002 */
[----:B------:R-:W-:Y:S01]  /*0120*/  ISETP.NE.AND P1, PT, R26, RZ, !P1 ;  /* 0x000000ff1a00720c */ /* 0x000fe20004f25270 */
[----:B------:R-:W-:Y:S02]  /*0130*/  BSSY.RECONVERGENT B1, `(.L_x_96) ;  /* 0x0000069000017945 */ /* 0x000fe40003800200 */
[----:B------:R3:W5:Y:S04]  /*0140*/  LDG.E R22, desc[UR12][R2.64+0x20] ;  /* 0x0000200c02167981 */ /* 0x000768000c1e1900 */
[----:B------:R3:W5:Y:S04]  /*0150*/  LDG.E.64 R30, desc[UR12][R2.64+0x28] ;  /* 0x0000280c021e7981 */ /* 0x000768000c1e1b00 */
[----:B------:R3:W5:Y:S04]  /*0160*/  LDG.E.64 R18, desc[UR12][R2.64] ;  /* 0x0000000c02127981 */ /* 0x000768000c1e1b00 */
[----:B------:R3:W5:Y:S01]  /*0170*/  LDG.E.64 R14, desc[UR12][R2.64+0x8] ;  /* 0x0000080c020e7981 */ /* 0x000762000c1e1b00 */
[----:B-1----:R-:W-:-:S03]  /*0180*/  ULEA UR6, UR7, UR4, 0x18 ;  /* 0x0000000407067291 */ /* 0x002fc6000f8ec0ff */
[----:B------:R3:W5:Y:S04]  /*0190*/  LDG.E.64 R12, desc[UR12][R2.64+0x10] ;  /* 0x0000100c020c7981 */ /* 0x000768000c1e1b00 */
[----:B------:R3:W5:Y:S01]  /*01a0*/  LDG.E.64 R16, desc[UR12][R2.64+0x18] ;  /* 0x0000180c02107981 */ /* 0x000762000c1e1b00 */
[C---:B------:R-:W-:Y:S01]  /*01b0*/  LEA R20, R26.reuse, UR6, 0x2 ;  /* 0x000000061a147c11 */ /* 0x040fe2000f8e10ff */
[----:B------:R-:W-:Y:S02]  /*01c0*/  VIADD R21, R26, UR6 ;  /* 0x000000061a157c36 */ /* 0x000fe40008000000 */
[----:B--2---:R3:W-:Y:S04]  /*01d0*/  @!P0 STS.U8 [R26+UR6], R5 ;  /* 0x000000051a008988 */ /* 0x0047e80008000006 */
[----:B------:R3:W-:Y:S04]  /*01e0*/  @!P0 STS.U8 [R26+UR6+0x80], R5 ;  /* 0x000080051a008988 */ /* 0x0007e80008000006 */
[----:B------:R3:W-:Y:S01]  /*01f0*/  @!P0 STS [R20+0x300], RZ ;  /* 0x000300ff14008388 */ /* 0x0007e20000000800 */
[----:B------:R-:W-:Y:S06]  /*0200*/  BAR.SYNC.DEFER_BLOCKING 0x0 ;  /* 0x0000000000007b1d */ /* 0x000fec0000010000 */
[----:B0-----:R-:W-:Y:S05]  /*0210*/  @!P1 BRA `(.L_x_97) ;  /* 0x0000000400689947 */ /* 0x001fea0003800000 */
[----:B------:R-:W-:Y:S01]  /*0220*/  IMAD.IADD R4, R23, 0x1, -R26 ;  /* 0x0000000117047824 */ /* 0x000fe200078e0a1a */
[----:B------:R-:W-:Y:S01]  /*0230*/  BSSY.RECONVERGENT B0, `(.L_x_98) ;  /* 0x0000057000007945 */ /* 0x000fe20003800200 */
[----:B------:R-:W-:-:S03]  /*0240*/  IMAD.MOV.U32 R7, RZ, RZ, RZ ;  /* 0x000000ffff077224 */ /* 0x000fc600078e00ff */
[----:B------:R-:W-:-:S13]  /*0250*/  ISETP.GE.AND P0, PT, R4, 0x1, PT ;  /* 0x000000010400780c */ /* 0x000fda0003f06270 */
[----:B------:R-:W-:Y:S05]  /*0260*/  @!P0 BRA `(.L_x_99) ;  /* 0x00000004004c8947 */ /* 0x000fea0003800000 */
[----:B------:R-:W-:Y:S01]  /*0270*/  IMAD.IADD R0, R26, 0x1, -R23 ;  /* 0x000000011a007824 */ /* 0x000fe200078e0a17 */
[----:B------:R-:W-:Y:S01]  /*0280*/  LOP3.LUT R29, R4, 0x7, RZ, 0xc0, !PT ;  /* 0x00000007041d7812 */ /* 0x000fe200078ec0ff */
[----:B------:R-:W-:Y:S01]  /*0290*/  BSSY.RECONVERGENT B2, `(.L_x_100) ;  /* 0x000001f000027945 */ /* 0x000fe20003800200 */
[----:B------:R-:W-:Y:S02]  /*02a0*/  IMAD.MOV.U32 R7, RZ, RZ, RZ ;  /* 0x000000ffff077224 */ /* 0x000fe400078e00ff */
[----:B------:R-:W-:Y:S01]  /*02b0*/  ISETP.GT.U32.AND P0, PT, R0, -0x8, PT ;  /* 0xfffffff80000780c */ /* 0x000fe20003f04070 */
[----:B---3--:R-:W-:Y:S01]  /*02c0*/  IMAD.MOV.U32 R5, RZ, RZ, RZ ;  /* 0x000000ffff057224 */ /* 0x008fe200078e00ff */
[----:B------:R-:W-:-:S11]  /*02d0*/  ISETP.NE.AND P2, PT, R29, RZ, PT ;  /* 0x000000ff1d00720c */ /* 0x000fd60003f45270 */
[----:B------:R-:W-:Y:S05]  /*02e0*/  @P0 BRA `(.L_x_101) ;  /* 0x0000000000640947 */ /* 0x000fea0003800000 */
[----:B------:R-:W-:Y:S01]  /*02f0*/  LOP3.LUT R5, R4, 0x7ffffff8, RZ, 0xc0, !PT ;  /* 0x7ffffff804057812 */ /* 0x000fe200078ec0ff */
[----:B------:R-:W-:Y:S02]  /*0300*/  IMAD.MOV.U32 R7, RZ, RZ, RZ ;  /* 0x000000ffff077224 */ /* 0x000fe400078e00ff */
[----:B------:R-:W-:-:S07]  /*0310*/  IMAD.MOV.U32 R0, RZ, RZ, RZ ;  /* 0x000000ffff007224 */ /* 0x000fce00078e00ff */
.L_x_102:
[----:B------:R-:W-:-:S04]  /*0320*/  VIADD R3, R0, UR6 ;  /* 0x0000000600037c36 */ /* 0x000fc80008000000 */
[----:B------:R-:W-:Y:S02]  /*0330*/  IMAD.IADD R6, R3, 0x1, R26 ;  /* 0x0000000103067824 */ /* 0x000fe400078e021a */
[----:B------:R0:W-:Y:S04]  /*0340*/  LDS.64 R2, [R0+UR6] ;  /* 0x0000000600027984 */ /* 0x0001e80008000a00 */
[----:B------:R-:W-:Y:S04]  /*0350*/  LDS.U8 R8, [R6+0x3] ;  /* 0x0000030006087984 */ /* 0x000fe80000000000 */
[----:B------:R-:W1:Y:S01]  /*0360*/  LDS.U8 R9, [R6+0x2] ;  /* 0x0000020006097984 */ /* 0x000e620000000000 */
[----:B0-----:R-:W-:-:S03]  /*0370*/  VIADD R0, R0, 0x8 ;  /* 0x0000000800007836 */ /* 0x001fc60000000000 */
[----:B------:R-:W-:Y:S02]  /*0380*/  LDS.U8 R10, [R6+0x1] ;  /* 0x00000100060a7984 */ /* 0x000fe40000000000 */
[----:B------:R-:W-:Y:S02]  /*0390*/  ISETP.NE.AND P0, PT, R0, R5, PT ;  /* 0x000000050000720c */ /* 0x000fe40003f05270 */
[----:B------:R-:W0:Y:S04]  /*03a0*/  LDS.U8 R11, [R6] ;  /* 0x00000000060b7984 */ /* 0x000e280000000000 */
[----:B------:R-:W-:Y:S04]  /*03b0*/  LDS.U8 R25, [R6+0x7] ;  /* 0x0000070006197984 */ /* 0x000fe80000000000 */
[----:B------:R-:W2:Y:S04]  /*03c0*/  LDS.U8 R28, [R6+0x6] ;  /* 0x00000600061c7984 */ /* 0x000ea80000000000 */
[----:B------:R-:W-:Y:S04]  /*03d0*/  LDS.U8 R27, [R6+0x5] ;  /* 0x00000500061b7984 */ /* 0x000fe80000000000 */
[----:B------:R-:W3:Y:S01]  /*03e0*/  LDS.U8 R32, [R6+0x4] ;  /* 0x0000040006207984 */ /* 0x000ee20000000000 */
[----:B-1----:R-:W-:-:S02]  /*03f0*/  PRMT R8, R9, 0x3340, R8 ;  /* 0x0000334009087816 */ /* 0x002fc40000000008 */
[----:B0-----:R-:W-:-:S04]  /*0400*/  PRMT R11, R11, 0x3340, R10 ;  /* 0x000033400b0b7816 */ /* 0x001fc8000000000a */
[----:B------:R-:W-:Y:S02]  /*0410*/  PRMT R8, R11, 0x5410, R8 ;  /* 0x000054100b087816 */ /* 0x000fe40000000008 */
[----:B--2---:R-:W-:-:S03]  /*0420*/  PRMT R25, R28, 0x3340, R25 ;  /* 0x000033401c197816 */ /* 0x004fc60000000019 */
[----:B------:R-:W-:Y:S01]  /*0430*/  IDP.4A.S8.S8 R2, R8, R2, R7 ;  /* 0x0000000208027226 */ /* 0x000fe20000000607 */
[----:B---3--:R-:W-:-:S04]  /*0440*/  PRMT R32, R32, 0x3340, R27 ;  /* 0x0000334020207816 */ /* 0x008fc8000000001b */
[----:B------:R-:W-:-:S05]  /*0450*/  PRMT R25, R32, 0x5410, R25 ;  /* 0x0000541020197816 */ /* 0x000fca0000000019 */
[----:B------:R-:W-:Y:S01]  /*0460*/  IDP.4A.S8.S8 R7, R25, R3, R2 ;  /* 0x0000000319077226 */ /* 0x000fe20000000602 */
[----:B------:R-:W-:Y:S06]  /*0470*/  @P0 BRA `(.L_x_102) ;  /* 0xfffffffc00a80947 */ /* 0x000fec000383ffff */
.L_x_101:
[----:B------:R-:W-:Y:S05]  /*0480*/  BSYNC.RECONVERGENT B2 ;  /* 0x0000000000027941 */ /* 0x000fea0003800200 */
.L_x_100:
[----:B------:R-:W-:Y:S05]  /*0490*/  @!P2 BRA `(.L_x_99) ;  /* 0x0000000000c0a947 */ /* 0x000fea0003800000 */
[----:B------:R-:W-:Y:S01]  /*04a0*/  ISETP.GE.U32.AND P0, PT, R29, 0x4, PT ;  /* 0x000000041d00780c */ /* 0x000fe20003f06070 */
[----:B------:R-:W-:Y:S01]  /*04b0*/  BSSY.RECONVERGENT B2, `(.L_x_103) ;  /* 0x0000016000027945 */ /* 0x000fe20003800200 */
[----:B------:R-:W-:-:S04]  /*04c0*/  LOP3.LUT R10, R4, 0x3, RZ, 0xc0, !PT ;  /* 0x00000003040a7812 */ /* 0x000fc800078ec0ff */
[----:B------:R-:W-:-:S07]  /*04d0*/  ISETP.NE.AND P2, PT, R10, RZ, PT ;  /* 0x000000ff0a00720c */ /* 0x000fce0003f45270 */
[----:B------:R-:W-:Y:S06]  /*04e0*/  @!P0 BRA `(.L_x_104) ;  /* 0x0000000000488947 */ /* 0x000fec0003800000 */
[----:B------:R-:W-:Y:S01]  /*04f0*/  VIADD R3, R5, UR6 ;  /* 0x0000000605037c36 */ /* 0x000fe20008000000 */
[----:B------:R-:W-:Y:S03]  /*0500*/  LDS.U8 R6, [R5+UR6+0x3] ;  /* 0x0000030605067984 */ /* 0x000fe60008000000 */
[----:B------:R-:W-:Y:S01]  /*0510*/  IMAD.IADD R3, R3, 0x1, R26 ;  /* 0x0000000103037824 */ /* 0x000fe200078e021a */
[----:B------:R-:W0:Y:S04]  /*0520*/  LDS.U8 R25, [R5+UR6+0x2] ;  /* 0x0000020605197984 */ /* 0x000e280008000000 */
[----:B------:R-:W-:Y:S04]  /*0530*/  LDS.U8 R8, [R5+UR6+0x1] ;  /* 0x0000010605087984 */ /* 0x000fe80008000000 */
[----:B------:R1:W2:Y:S04]  /*0540*/  LDS.U8 R27, [R5+UR6] ;  /* 0x00000006051b7984 */ /* 0x0002a80008000000 */
[----:B------:R-:W-:Y:S04]  /*0550*/  LDS.U8 R0, [R3+0x3] ;  /* 0x0000030003007984 */ /* 0x000fe80000000000 */
[----:B------:R-:W3:Y:S01]  /*0560*/  LDS.U8 R9, [R3+0x2] ;  /* 0x0000020003097984 */ /* 0x000ee20000000000 */
[----:B-1----:R-:W-:-:S03]  /*0570*/  VIADD R5, R5, 0x4 ;  /* 0x0000000405057836 */ /* 0x002fc60000000000 */
[----:B------:R-:W-:Y:S04]  /*0580*/  LDS.U8 R2, [R3+0x1] ;  /* 0x0000010003027984 */ /* 0x000fe80000000000 */
[----:B------:R-:W1:Y:S01]  /*0590*/  LDS.U8 R11, [R3] ;  /* 0x00000000030b7984 */ /* 0x000e620000000000 */
[----:B0-----:R-:W-:Y:S02]  /*05a0*/  PRMT R6, R25, 0x3340, R6 ;  /* 0x0000334019067816 */ /* 0x001fe40000000006 */
[----:B--2---:R-:W-:-:S04]  /*05b0*/  PRMT R27, R27, 0x3340, R8 ;  /* 0x000033401b1b7816 */ /* 0x004fc80000000008 */
[----:B------:R-:W-:Y:S02]  /*05c0*/  PRMT R6, R27, 0x5410, R6 ;  /* 0x000054101b067816 */ /* 0x000fe40000000006 */
[----:B---3--:R-:W-:Y:S02]  /*05d0*/  PRMT R0, R9, 0x3340, R0 ;  /* 0x0000334009007816 */ /* 0x008fe40000000000 */
[----:B-1----:R-:W-:-:S04]  /*05e0*/  PRMT R11, R11, 0x3340, R2 ;  /* 0x000033400b0b7816 */ /* 0x002fc80000000002 */
[----:B------:R-:W-:-:S05]  /*05f0*/  PRMT R0, R11, 0x5410, R0 ;  /* 0x000054100b007816 */ /* 0x000fca0000000000 */
[----:B------:R-:W-:-:S07]  /*0600*/  IDP.4A.S8.S8 R7, R0, R6, R7 ;  /* 0x0000000600077226 */ /* 0x000fce0000000607 */
.L_x_104:
[----:B------:R-:W-:Y:S05]  /*0610*/  BSYNC.RECONVERGENT B2 ;  /* 0x0000000000027941 */ /* 0x000fea0003800200 */
.L_x_103:
[----:B------:R-:W-:Y:S05]  /*0620*/  @!P2 BRA `(.L_x_99) ;  /* 0x00000000005ca947 */ /* 0x000fea0003800000 */
[----:B------:R-:W-:Y:S01]  /*0630*/  ISETP.NE.AND P0, PT, R10, 0x1, PT ;  /* 0x000000010a00780c */ /* 0x000fe20003f05270 */
[----:B------:R-:W-:Y:S01]  /*0640*/  BSSY.RECONVERGENT B2, `(.L_x_105) ;  /* 0x0000010000027945 */ /* 0x000fe20003800200 */
[----:B------:R-:W-:-:S04]  /*0650*/  LOP3.LUT R4, R4, 0x1, RZ, 0xc0, !PT ;  /* 0x0000000104047812 */ /* 0x000fc800078ec0ff */
[----:B------:R-:W-:-:S07]  /*0660*/  ISETP.NE.U32.AND P2, PT, R4, 0x1, PT ;  /* 0x000000010400780c */ /* 0x000fce0003f45070 */
[----:B------:R-:W-:Y:S06]  /*0670*/  @!P0 BRA `(.L_x_106) ;  /* 0x0000000000308947 */ /* 0x000fec0003800000 */
[----:B------:R-:W-:Y:S01]  /*0680*/  VIADD R3, R5, UR6 ;  /* 0x0000000605037c36 */ /* 0x000fe20008000000 */
[----:B------:R-:W-:Y:S01]  /*0690*/  LDS.U8 R6, [R5+UR6+0x1] ;  /* 0x0000010605067984 */ /* 0x000fe20008000000 */
[----:B------:R-:W-:Y:S02]  /*06a0*/  PRMT R2, R1, 0x3340, R1 ;  /* 0x0000334001027816 */ /* 0x000fe40000000001 */
[----:B------:R-:W-:Y:S01]  /*06b0*/  IMAD.IADD R4, R3, 0x1, R26 ;  /* 0x0000000103047824 */ /* 0x000fe200078e021a */
[----:B------:R0:W1:Y:S04]  /*06c0*/  LDS.U8 R9, [R5+UR6] ;  /* 0x0000000605097984 */ /* 0x0000680008000000 */
[----:B------:R-:W-:Y:S04]  /*06d0*/  LDS.S8 R0, [R4] ;  /* 0x0000000004007984 */ /* 0x000fe80000000200 */
[----:B------:R-:W2:Y:S01]  /*06e0*/  LDS.S8 R3, [R4+0x1] ;  /* 0x0000010004037984 */ /* 0x000ea20000000200 */
[----:B0-----:R-:W-:Y:S01]  /*06f0*/  VIADD R5, R5, 0x2 ;  /* 0x0000000205057836 */ /* 0x001fe20000000000 */
[----:B-1----:R-:W-:-:S04]  /*0700*/  PRMT R9, R9, 0x3340, R6 ;  /* 0x0000334009097816 */ /* 0x002fc80000000006 */
[----:B------:R-:W-:Y:S02]  /*0710*/  PRMT R2, R9, 0x5410, R2 ;  /* 0x0000541009027816 */ /* 0x000fe40000000002 */
[----:B--2---:R-:W-:-:S05]  /*0720*/  PRMT R0, R0, 0x5410, R3 ;  /* 0x0000541000007816 */ /* 0x004fca0000000003 */
[----:B------:R-:W-:-:S07]  /*0730*/  IDP.2A.LO.S16.S8 R7, R0, R2, R7 ;  /* 0x0000000200077226 */ /* 0x000fce0000001607 */
.L_x_106:
[----:B------:R-:W-:Y:S05]  /*0740*/  BSYNC.RECONVERGENT B2 ;  /* 0x0000000000027941 */ /* 0x000fea0003800200 */
.L_x_105:
[----:B------:R-:W-:Y:S01]  /*0750*/  @!P2 VIADD R3, R5, UR6 ;  /* 0x000000060503ac36 */ /* 0x000fe20008000000 */
[----:B------:R-:W-:Y:S03]  /*0760*/  @!P2 LDS.S8 R0, [R5+UR6] ;  /* 0x000000060500a984 */ /* 0x000fe60008000200 */
[----:B------:R-:W-:-:S06]  /*0770*/  @!P2 IMAD.IADD R3, R3, 0x1, R26 ;  /* 0x000000010303a824 */ /* 0x000fcc00078e021a */
[----:B------:R-:W0:Y:S02]  /*0780*/  @!P2 LDS.S8 R3, [R3] ;  /* 0x000000000303a984 */ /* 0x000e240000000200 */
[----:B0-----:R-:W-:-:S07]  /*0790*/  @!P2 IMAD R7, R0, R3, R7 ;  /* 0x000000030007a224 */ /* 0x001fce00078e0207 */
.L_x_99:
[----:B------:R-:W-:Y:S05]  /*07a0*/  BSYNC.RECONVERGENT B0 ;  /* 0x0000000000007941 */ /* 0x000fea0003800200 */
.L_x_98:
[----:B------:R0:W-:Y:S02]  /*07b0*/  STS [R20+0x100], R7 ;  /* 0x0001000714007388 */ /* 0x0001e40000000800 */
.L_x_97:
[----:B------:R-:W-:Y:S05]  /*07c0*/  BSYNC.RECONVERGENT B1 ;  /* 0x0000000000017941 */ /* 0x000fea0003800200 */
.L_x_96:
[----:B------:R-:W-:Y:S01]  /*07d0*/  BAR.SYNC.DEFER_BLOCKING 0x0 ;  /* 0x0000000000007b1d */ /* 0x000fe20000010000 */
[----:B------:R-:W-:-:S05]  /*07e0*/  ISETP.NE.AND P4, PT, R26, RZ, PT ;  /* 0x000000ff1a00720c */ /* 0x000fca0003f85270 */
[----:B------:R-:W-:Y:S08]  /*07f0*/  BSSY.RECONVERGENT B0, `(.L_x_107) ;  /* 0x0000042000007945 */ /* 0x000ff00003800200 */
[----:B------:R-:W-:Y:S05]  /*0800*/  @P4 BRA `(.L_x_108) ;  /* 0x0000000400004947 */ /* 0x000fea0003800000 */
[----:B------:R-:W-:Y:S02]  /*0810*/  ISETP.GE.AND P0, PT, R23, 0x2, PT ;  /* 0x000000021700780c */ /* 0x000fe40003f06270 */
[----:B------:R-:W-:-:S11]  /*0820*/  CS2R R8, SRZ ;  /* 0x0000000000087805 */ /* 0x000fd6000001ff00 */
[----:B------:R-:W-:Y:S05]  /*0830*/  @!P0 BRA `(.L_x_109) ;  /* 0x0000000000e48947 */ /* 0x000fea0003800000 */
[----:B------:R-:W-:Y:S01]  /*0840*/  VIADD R0, R23, 0xfffffffe ;  /* 0xfffffffe17007836 */ /* 0x000fe20000000000 */
[----:B------:R-:W-:Y:S01]  /*0850*/  CS2R R8, SRZ ;  /* 0x0000000000087805 */ /* 0x000fe2000001ff00 */
[----:B---3--:R-:W-:-:S03]  /*0860*/  IMAD.MOV.U32 R2, RZ, RZ, 0x1 ;  /* 0x00000001ff027424 */ /* 0x008fc600078e00ff */
[----:B------:R-:W-:Y:S01]  /*0870*/  ISETP.GE.U32.AND P0, PT, R0, 0x7, PT ;  /* 0x000000070000780c */ /* 0x000fe20003f06070 */
[----:B------:R-:W-:-:S05]  /*0880*/  VIADD R0, R23, 0xffffffff ;  /* 0xffffffff17007836 */ /* 0x000fca0000000000 */
[----:B------:R-:W-:-:S07]  /*0890*/  LOP3.LUT R27, R0, 0x7, RZ, 0xc0, !PT ;  /* 0x00000007001b7812 */ /* 0x000fce00078ec0ff */
[----:B------:R-:W-:Y:S05]  /*08a0*/  @!P0 BRA `(.L_x_110) ;  /* 0x0000000000548947 */ /* 0x000fea0003800000 */
[----:B------:R-:W-:Y:S01]  /*08b0*/  LOP3.LUT R10, R0, 0xfffffff8, RZ, 0xc0, !PT ;  /* 0xfffffff8000a7812 */ /* 0x000fe200078ec0ff */
[----:B------:R-:W-:Y:S01]  /*08c0*/  IMAD.MOV.U32 R11, RZ, RZ, 0x1 ;  /* 0x00000001ff0b7424 */ /* 0x000fe200078e00ff */
[----:B------:R-:W-:-:S07]  /*08d0*/  CS2R R8, SRZ ;  /* 0x0000000000087805 */ /* 0x000fce000001ff00 */
.L_x_111:
[----:B------:R-:W-:-:S05]  /*08e0*/  LEA R28, R11, UR6, 0x2 ;  /* 0x000000060b1c7c11 */ /* 0x000fca000f8e10ff */
[----:B------:R-:W1:Y:S04]  /*08f0*/  LDS R25, [R28+0x100] ;  /* 0x000100001c197984 */ /* 0x000e680000000800 */
[----:B------:R-:W2:Y:S04]  /*0900*/  LDS.64 R2, [R28+0x104] ;  /* 0x000104001c027984 */ /* 0x000ea80000000a00 */
[----:B0-----:R-:W0:Y:S01]  /*0910*/  LDS.128 R4, [R28+0x10c] ;  /* 0x00010c001c047984 */ /* 0x001e220000000c00 */
[----:B-1----:R-:W-:-:S03]  /*0920*/  IMAD.WIDE R8, R25, R25, R8 ;  /* 0x0000001919087225 */ /* 0x002fc600078e0208 */
[----:B------:R-:W1:Y:S01]  /*0930*/  LDS R25, [R28+0x11c] ;  /* 0x00011c001c197984 */ /* 0x000e620000000800 */
[----:B--2---:R-:W-:-:S04]  /*0940*/  IMAD.WIDE R8, R2, R2, R8 ;  /* 0x0000000202087225 */ /* 0x004fc800078e0208 */
[----:B------:R-:W-:-:S04]  /*0950*/  IMAD.WIDE R8, R3, R3, R8 ;  /* 0x0000000303087225 */ /* 0x000fc800078e0208 */
[----:B0-----:R-:W-:-:S04]  /*0960*/  IMAD.WIDE R8, R4, R4, R8 ;  /* 0x0000000404087225 */ /* 0x001fc800078e0208 */
[----:B------:R-:W-:-:S04]  /*0970*/  IMAD.WIDE R2, R5, R5, R8 ;  /* 0x0000000505027225 */ /* 0x000fc800078e0208 */
[----:B------:R-:W-:Y:S02]  /*0980*/  VIADD R5, R11, 0x7 ;  /* 0x000000070b057836 */ /* 0x000fe40000000000 */
[----:B------:R-:W-:-:S03]  /*0990*/  IMAD.WIDE R2, R6, R6, R2 ;  /* 0x0000000606027225 */ /* 0x000fc600078e0202 */
[----:B------:R-:W-:Y:S01]  /*09a0*/  ISETP.NE.AND P0, PT, R5, R10, PT ;  /* 0x0000000a0500720c */ /* 0x000fe20003f05270 */
[----:B------:R-:W-:Y:S02]  /*09b0*/  VIADD R11, R11, 0x8 ;  /* 0x000000080b0b7836 */ /* 0x000fe40000000000 */
[----:B------:R-:W-:-:S04]  /*09c0*/  IMAD.WIDE R2, R7, R7, R2 ;  /* 0x0000000707027225 */ /* 0x000fc800078e0202 */
[----:B-1----:R-:W-:-:S06]  /*09d0*/  IMAD.WIDE R8, R25, R25, R2 ;  /* 0x0000001919087225 */ /* 0x002fcc00078e0202 */
[----:B------:R-:W-:Y:S05]  /*09e0*/  @P0 BRA `(.L_x_111) ;  /* 0xfffffffc00bc0947 */ /* 0x000fea000383ffff */
[----:B------:R-:W-:-:S07]  /*09f0*/  IMAD.MOV.U32 R2, RZ, RZ, R11 ;  /* 0x000000ffff027224 */ /* 0x000fce00078e000b */
.L_x_110:
[----:B------:R-:W-:-:S13]  /*0a00*/  ISETP.NE.AND P0, PT, R27, RZ, PT ;  /* 0x000000ff1b00720c */ /* 0x000fda0003f05270 */
[----:B------:R-:W-:Y:S05]  /*0a10*/  @!P0 BRA `(.L_x_109) ;  /* 0x00000000006c8947 */ /* 0x000fea0003800000 */
[----:B------:R-:W-:Y:S02]  /*0a20*/  ISETP.GE.U32.AND P0, PT, R27, 0x4, PT ;  /* 0x000000041b00780c */ /* 0x000fe40003f06070 */
[----:B------:R-:W-:-:S04]  /*0a30*/  LOP3.LUT R4, R0, 0x3, RZ, 0xc0, !PT ;  /* 0x0000000300047812 */ /* 0x000fc800078ec0ff */
[----:B------:R-:W-:-:S07]  /*0a40*/  ISETP.NE.AND P2, PT, R4, RZ, PT ;  /* 0x000000ff0400720c */ /* 0x000fce0003f45270 */
[----:B------:R-:W-:Y:S06]  /*0a50*/  @!P0 BRA `(.L_x_112) ;  /* 0x0000000000288947 */ /* 0x000fec0003800000 */
[C---:B------:R-:W-:Y:S01]  /*0a60*/  LEA R3, R2.reuse, UR6, 0x2 ;  /* 0x0000000602037c11 */ /* 0x040fe2000f8e10ff */
[----:B------:R-:W-:-:S04]  /*0a70*/  VIADD R2, R2, 0x4 ;  /* 0x0000000402027836 */ /* 0x000fc80000000000 */
[----:B------:R-:W1:Y:S04]  /*0a80*/  LDS R5, [R3+0x100] ;  /* 0x0001000003057984 */ /* 0x000e680000000800 */
[----:B0-----:R-:W0:Y:S04]  /*0a90*/  LDS R7, [R3+0x104] ;  /* 0x0001040003077984 */ /* 0x001e280000000800 */
[----:B------:R-:W2:Y:S04]  /*0aa0*/  LDS R11, [R3+0x108] ;  /* 0x00010800030b7984 */ /* 0x000ea80000000800 */
[----:B------:R-:W3:Y:S01]  /*0ab0*/  LDS R25, [R3+0x10c] ;  /* 0x00010c0003197984 */ /* 0x000ee20000000800 */
[----:B-1----:R-:W-:-:S04]  /*0ac0*/  IMAD.WIDE R8, R5, R5, R8 ;  /* 0x0000000505087225 */ /* 0x002fc800078e0208 */
[----:B0-----:R-:W-:-:S04]  /*0ad0*/  IMAD.WIDE R8, R7, R7, R8 ;  /* 0x0000000707087225 */ /* 0x001fc800078e0208 */
[----:B--2---:R-:W-:-:S04]  /*0ae0*/  IMAD.WIDE R8, R11, R11, R8 ;  /* 0x0000000b0b087225 */ /* 0x004fc800078e0208 */
[----:B---3--:R-:W-:-:S07]  /*0af0*/  IMAD.WIDE R8, R25, R25, R8 ;  /* 0x0000001919087225 */ /* 0x008fce00078e0208 */
.L_x_112:
[----:B------:R-:W-:Y:S05]  /*0b00*/  @!P2 BRA `(.L_x_109) ;  /* 0x000000000030a947 */ /* 0x000fea0003800000 */
[----:B------:R-:W-:Y:S02]  /*0b10*/  ISETP.NE.AND P0, PT, R4, 0x1, PT ;  /* 0x000000010400780c */ /* 0x000fe40003f05270 */
[----:B------:R-:W-:-:S04]  /*0b20*/  LOP3.LUT R0, R0, 0x1, RZ, 0xc0, !PT ;  /* 0x0000000100007812 */ /* 0x000fc800078ec0ff */
[----:B------:R-:W-:-:S07]  /*0b30*/  ISETP.NE.U32.AND P2, PT, R0, 0x1, PT ;  /* 0x000000010000780c */ /* 0x000fce0003f45070 */
[C---:B------:R-:W-:Y:S01]  /*0b40*/  @P0 LEA R4, R2.reuse, UR6, 0x2 ;  /* 0x0000000602040c11 */ /* 0x040fe2000f8e10ff */
[----:B------:R-:W-:-:S04]  /*0b50*/  @P0 VIADD R2, R2, 0x2 ;  /* 0x0000000202020836 */ /* 0x000fc80000000000 */
[----:B------:R-:W1:Y:S01]  /*0b60*/  @P0 LDS R3, [R4+0x100] ;  /* 0x0001000004030984 */ /* 0x000e620000000800 */
[----:B------:R-:W-:-:S03]  /*0b70*/  @!P2 LEA R0, R2, UR6, 0x2 ;  /* 0x000000060200ac11 */ /* 0x000fc6000f8e10ff */
[----:B0-----:R-:W0:Y:S04]  /*0b80*/  @P0 LDS R7, [R4+0x104] ;  /* 0x0001040004070984 */ /* 0x001e280000000800 */
[----:B------:R-:W2:Y:S01]  /*0b90*/  @!P2 LDS R5, [R0+0x100] ;  /* 0x000100000005a984 */ /* 0x000ea20000000800 */
[----:B-1----:R-:W-:-:S04]  /*0ba0*/  @P0 IMAD.WIDE R2, R3, R3, R8 ;  /* 0x0000000303020225 */ /* 0x002fc800078e0208 */
[----:B0-----:R-:W-:-:S04]  /*0bb0*/  @P0 IMAD.WIDE R8, R7, R7, R2 ;  /* 0x0000000707080225 */ /* 0x001fc800078e0202 */
[----:B--2---:R-:W-:-:S07]  /*0bc0*/  @!P2 IMAD.WIDE R8, R5, R5, R8 ;  /* 0x000000050508a225 */ /* 0x004fce00078e0208 */
.L_x_109:
[----:B------:R-:W-:Y:S01]  /*0bd0*/  ULEA UR4, UR7, UR5, 0x18 ;  /* 0x0000000507047291 */ /* 0x000fe2000f8ec0ff */
[----:B------:R-:W-:Y:S02]  /*0be0*/  IMAD.MOV.U32 R10, RZ, RZ, R8 ;  /* 0x000000ffff0a7224 */ /* 0x000fe400078e0008 */
[----:B------:R-:W-:-:S06]  /*0bf0*/  IMAD.MOV.U32 R11, RZ, RZ, R9 ;  /* 0x000000ffff0b7224 */ /* 0x000fcc00078e0009 */
[----:B------:R1:W-:Y:S03]  /*0c00*/  STS.128 [UR4], R8 ;  /* 0x00000008ff007988 */ /* 0x0003e60008000c04 */
.L_x_108:
[----:B------:R-:W-:Y:S05]  /*0c10*/  BSYNC.RECONVERGENT B0 ;  /* 0x0000000000007941 */ /* 0x000fea0003800200 */
.L_x_107:
[----:B------:R-:W2:Y:S02]  /*0c20*/  LDCU UR4, c[0x0][0x384] ;  /* 0x00007080ff0477ac */ /* 0x000ea40008000800 */
[----:B--2---:R-:W-:Y:S01]  /*0c30*/  UISETP.GE.AND UP0, UPT, UR4, 0x1, UPT ;  /* 0x000000010400788c */ /* 0x004fe2000bf06270 */
[----:B------:R-:W-:Y:S08]  /*0c40*/  BAR.SYNC.DEFER_BLOCKING 0x0 ;  /* 0x0000000000007b1d */ /* 0x000ff00000010000 */
[----:B------:R-:W-:Y:S05]  /*0c50*/  BRA.U !UP0, `(.L_x_113) ;  /* 0x0000001508ac7547 */ /* 0x000fea000b800000 */
[C---:B------:R-:W-:Y:S01]  /*0c60*/  R2UR UR8, R23.reuse ;  /* 0x00000000170872ca */ /* 0x040fe200000e0000 */
[----:B------:R-:W-:Y:S01]  /*0c70*/  UIADD3 UR4, UPT, UPT, UR5, 0x10, URZ ;  /* 0x0000001005047890 */ /* 0x000fe2000fffe0ff */
[----:B------:R-:W-:Y:S01]  /*0c80*/  VIADD R23, R23, 0xfffffffe ;  /* 0xfffffffe17177836 */ /* 0x000fe20000000000 */
[----:B------:R-:W-:Y:S01]  /*0c90*/  UIADD3 UR5, UPT, UPT, UR5, 0x30, URZ ;  /* 0x0000003005057890 */ /* 0x000fe2000fffe0ff */
[----:B-----5:R-:W-:Y:S01]  /*0ca0*/  IMAD.MOV.U32 R0, RZ, RZ, R14 ;  /* 0x000000ffff007224 */ /* 0x020fe200078e000e */
[----:B------:R-:W-:Y:S01]  /*0cb0*/  ULEA UR4, UR7, UR4, 0x18 ;  /* 0x0000000407047291 */ /* 0x000fe2000f8ec0ff */
[----:B---3--:R-:W-:Y:S01]  /*0cc0*/  IMAD.MOV.U32 R2, RZ, RZ, R15 ;  /* 0x000000ffff027224 */ /* 0x008fe200078e000f */
[----:B------:R-:W-:Y:S01]  /*0cd0*/  ULEA UR5, UR7, UR5, 0x18 ;  /* 0x0000000507057291 */ /* 0x000fe2000f8ec0ff */
[----:B------:R-:W-:Y:S01]  /*0ce0*/  ISETP.GE.U32.AND P2, PT, R23, 0x3, PT ;  /* 0x000000031700780c */ /* 0x000fe20003f46070 */
[----:B------:R-:W-:Y:S02]  /*0cf0*/  IMAD.MOV.U32 R3, RZ, RZ, R12 ;  /* 0x000000ffff037224 */ /* 0x000fe400078e000c */
[----:B------:R-:W-:Y:S01]  /*0d00*/  IMAD.MOV.U32 R25, RZ, RZ, R13 ;  /* 0x000000ffff197224 */ /* 0x000fe200078e000d */
[C---:B------:R-:W-:Y:S01]  /*0d10*/  LEA.HI R27, R26.reuse, UR4, RZ, 0x1e ;  /* 0x000000041a1b7c11 */ /* 0x040fe2000f8ff0ff */
[----:B------:R-:W-:Y:S01]  /*0d20*/  UIADD3 UR11, UPT, UPT, UR8, 0x3, URZ ;  /* 0x00000003080b7890 */ /* 0x000fe2000fffe0ff */
[----:B------:R-:W-:Y:S01]  /*0d30*/  LEA.HI R28, R26, UR5, RZ, 0x1d ;  /* 0x000000051a1c7c11 */ /* 0x000fe2000f8fe8ff */
[----:B------:R-:W-:-:S02]  /*0d40*/  UIADD3 UR8, UPT, UPT, UR8, -0x1, URZ ;  /* 0xffffffff08087890 */ /* 0x000fc4000fffe0ff */
[----:B------:R-:W-:Y:S02]  /*0d50*/  ULOP3.LUT UR7, UR11, 0x3, URZ, 0xc0, !UPT ;  /* 0x000000030b077892 */ /* 0x000fe4000f8ec0ff */
[----:B------:R-:W-:Y:S02]  /*0d60*/  ULOP3.LUT UR14, UR8, 0xfffffffc, URZ, 0xc0, !UPT ;  /* 0xfffffffc080e7892 */ /* 0x000fe4000f8ec0ff */
[----:B------:R-:W-:Y:S01]  /*0d70*/  UISETP.NE.AND UP0, UPT, UR7, 0x1, UPT ;  /* 0x000000010700788c */ /* 0x000fe2000bf05270 */
[----:B------:R-:W-:-:S10]  /*0d80*/  UMOV UR4, URZ ;  /* 0x000000ff00047c82 */ /* 0x000fd40008000000 */
.L_x_127:
[----:B--2---:R-:W2:Y:S01]  /*0d90*/  LDCU UR5, c[0x0][0x380] ;  /* 0x00007000ff0577ac */ /* 0x004ea20008000800 */
[----:B------:R-:W-:Y:S01]  /*0da0*/  BSSY.RECONVERGENT B0, `(.L_x_114) ;  /* 0x000009f000007945 */ /* 0x000fe20003800200 */
[----:B0-----:R-:W-:Y:S02]  /*0db0*/  IMAD.MOV.U32 R4, RZ, RZ, -0x1 ;  /* 0xffffffffff047424 */ /* 0x001fe400078e00ff */
[----:B-1----:R-:W-:Y:S02]  /*0dc0*/  IMAD.MOV.U32 R11, RZ, RZ, 0x4ec80000 ;  /* 0x4ec80000ff0b7424 */ /* 0x002fe400078e00ff */
[----:B------:R-:W-:Y:S02]  /*0dd0*/  IMAD.MOV.U32 R10, RZ, RZ, 0x1bc16d67 ;  /* 0x1bc16d67ff0a7424 */ /* 0x000fe400078e00ff */
[----:B--2---:R-:W-:-:S05]  /*0de0*/  IMAD.U32 R23, RZ, RZ, UR5 ;  /* 0x00000005ff177e24 */ /* 0x004fca000f8e00ff */
[----:B------:R-:W-:-:S13]  /*0df0*/  ISETP.GE.AND P0, PT, R26, R23, PT ;  /* 0x000000171a00720c */ /* 0x000fda0003f06270 */
[----:B------:R-:W-:Y:S05]  /*0e00*/  @P0 BRA `(.L_x_115) ;  /* 0x0000000800600947 */ /* 0x000fea0003800000 */
[----:B------:R-:W-:Y:S02]  /*0e10*/  ISETP.GE.AND P0, PT, R23, 0x2, PT ;  /* 0x000000021700780c */ /* 0x000fe40003f06270 */
[----:B------:R-:W-:-:S11]  /*0e20*/  CS2R R8, SRZ ;  /* 0x0000000000087805 */ /* 0x000fd6000001ff00 */
[----:B------:R-:W-:Y:S05]  /*0e30*/  @!P0 BRA `(.L_x_116) ;  /* 0x00000008000c8947 */ /* 0x000fea0003800000 */
[----:B------:R-:W1:Y:S01]  /*0e40*/  LDS.S8 R5, [R26+UR6] ;  /* 0x000000061a057984 */ /* 0x000e620008000200 */
[----:B------:R-:W-:Y:S01]  /*0e50*/  UMOV UR5, 0x1 ;  /* 0x0000000100057882 */ /* 0x000fe20000000000 */
[----:B------:R-:W-:Y:S01]  /*0e60*/  CS2R R8, SRZ ;  /* 0x0000000000087805 */ /* 0x000fe2000001ff00 */
[----:B-1----:R-:W-:Y:S01]  /*0e70*/  IMAD.SHL.U32 R5, R5, 0x2, RZ ;  /* 0x0000000205057824 */ /* 0x002fe200078e00ff */
[----:B------:R-:W-:Y:S06]  /*0e80*/  @!P2 BRA `(.L_x_117) ;  /* 0x00000004001ca947 */ /* 0x000fec0003800000 */
[----:B------:R-:W1:Y:S01]  /*0e90*/  S2UR UR7, SR_CgaCtaId ;  /* 0x00000000000779c3 */ /* 0x000e620000008800 */
[----:B------:R-:W-:Y:S01]  /*0ea0*/  UMOV UR5, 0x400 ;  /* 0x0000040000057882 */ /* 0x000fe20000000000 */
[----:B------:R-:W-:Y:S01]  /*0eb0*/  UMOV UR9, 0x400 ;  /* 0x0000040000097882 */ /* 0x000fe20000000000 */
[----:B------:R-:W-:Y:S01]  /*0ec0*/  UIADD3 UR5, UPT, UPT, UR5, 0x40, URZ ;  /* 0x0000004005057890 */ /* 0x000fe2000fffe0ff */
[----:B------:R-:W-:Y:S01]  /*0ed0*/  VIADD R4, R26, 0xfffffffc ;  /* 0xfffffffc1a047836 */ /* 0x000fe20000000000 */
[----:B------:R-:W-:Y:S01]  /*0ee0*/  UIADD3 UR9, UPT, UPT, UR9, 0x40, URZ ;  /* 0x0000004009097890 */ /* 0x000fe2000fffe0ff */
[----:B------:R-:W-:Y:S01]  /*0ef0*/  IMAD.MOV.U32 R6, RZ, RZ, 0x104 ;  /* 0x00000104ff067424 */ /* 0x000fe200078e00ff */
[----:B------:R-:W-:Y:S01]  /*0f00*/  CS2R R8, SRZ ;  /* 0x0000000000087805 */ /* 0x000fe2000001ff00 */
[----:B------:R-:W2:Y:S01]  /*0f10*/  S2UR UR10, SR_CgaCtaId ;  /* 0x00000000000a79c3 */ /* 0x000ea20000008800 */
[----:B------:R-:W-:Y:S01]  /*0f20*/  IMAD.MOV.U32 R10, RZ, RZ, R26 ;  /* 0x000000ffff0a7224 */ /* 0x000fe200078e001a */
[----:B------:R-:W3:Y:S01]  /*0f30*/  LDCU UR16, c[0x0][0x380] ;  /* 0x00007000ff1077ac */ /* 0x000ee20008000800 */
[----:B0-----:R-:W-:Y:S01]  /*0f40*/  IMAD.MOV R7, RZ, RZ, -R5 ;  /* 0x000000ffff077224 */ /* 0x001fe200078e0a05 */
[----:B-1----:R-:W-:-:S03]  /*0f50*/  ULEA UR7, UR7, UR5, 0x18 ;  /* 0x0000000507077291 */ /* 0x002fc6000f8ec0ff */
[----:B------:R-:W-:Y:S01]  /*0f60*/  UMOV UR5, 0x2 ;  /* 0x0000000200057882 */ /* 0x000fe20000000000 */
[----:B--23--:R-:W-:-:S12]  /*0f70*/  ULEA UR9, UR10, UR9, 0x18 ;  /* 0x000000090a097291 */ /* 0x00cfd8000f8ec0ff */
.L_x_118:
[C---:B------:R-:W-:Y:S01]  /*0f80*/  VIADD R12, R10.reuse, 0x1 ;  /* 0x000000010a0c7836 */ /* 0x040fe20000000000 */
[----:B------:R-:W-:Y:S01]  /*0f90*/  UIADD3 UR15, UPT, UPT, UR5, -0x1, URZ ;  /* 0xffffffff050f7890 */ /* 0x000fe2000fffe0ff */
[----:B------:R-:W-:Y:S01]  /*0fa0*/  IMAD.U32 R23, RZ, RZ, UR16 ;  /* 0x00000010ff177e24 */ /* 0x000fe2000f8e00ff */
[----:B------:R-:W-:Y:S01]  /*0fb0*/  UIADD3 UR10, UPT, UPT, UR5, 0x1, URZ ;  /* 0x00000001050a7890 */ /* 0x000fe2000fffe0ff */
[C---:B------:R-:W-:Y:S02]  /*0fc0*/  VIADD R13, R10.reuse, UR7 ;  /* 0x000000070a0d7c36 */ /* 0x040fe40008000000 */
[----:B------:R-:W-:Y:S01]  /*0fd0*/  VIADD R14, R10, 0x2 ;  /* 0x000000020a0e7836 */ /* 0x000fe20000000000 */
[----:B------:R-:W-:Y:S01]  /*0fe0*/  ISETP.GE.AND P0, PT, R12, R23, PT ;  /* 0x000000170c00720c */ /* 0x000fe20003f06270 */
[----:B------:R-:W-:Y:S01]  /*0ff0*/  IMAD.MOV.U32 R12, RZ, RZ, RZ ;  /* 0x000000ffff0c7224 */ /* 0x000fe200078e00ff */
[C---:B------:R-:W-:Y:S01]  /*1000*/  ISETP.GE.U32.AND P5, PT, R26.reuse, UR15, PT ;  /* 0x0000000f1a007c0c */ /* 0x040fe2000bfa6070 */
[----:B------:R-:W-:Y:S01]  /*1010*/  IMAD.MOV.U32 R32, RZ, RZ, RZ ;  /* 0x000000ffff207224 */ /* 0x000fe200078e00ff */
[----:B------:R-:W-:Y:S01]  /*1020*/  ISETP.GT.U32.AND P3, PT, R26, UR15, PT ;  /* 0x0000000f1a007c0c */ /* 0x000fe2000bf64070 */
[----:B------:R-:W-:-:S02]  /*1030*/  UIADD3 UR15, UPT, UPT, UR5, 0x2, URZ ;  /* 0x00000002050f7890 */ /* 0x000fc4000fffe0ff */
[----:B------:R-:W-:Y:S02]  /*1040*/  UIADD3 UR5, UPT, UPT, UR5, 0x4, URZ ;  /* 0x0000000405057890 */ /* 0x000fe4000fffe0ff */
[----:B------:R-:W-:-:S04]  /*1050*/  UISETP.NE.AND UP1, UPT, UR15, UR14, UPT ;  /* 0x0000000e0f00728c */ /* 0x000fc8000bf25270 */
[----:B------:R0:W-:Y:S01]  /*1060*/  @!P0 LDS.S8 R12, [R10+UR7+0x1] ;  /* 0x000001070a0c8984 */ /* 0x0001e20008000200 */
[----:B------:R-:W-:Y:S01]  /*1070*/  UMOV UR7, UR9 ;  /* 0x0000000900077c82 */ /* 0x000fe20008000000 */
[-C--:B------:R-:W-:Y:S01]  /*1080*/  ISETP.GE.AND P0, PT, R14, R23.reuse, PT ;  /* 0x000000170e00720c */ /* 0x080fe20003f06270 */
[----:B------:R-:W-:Y:S01]  /*1090*/  VIADD R14, R10, 0x3 ;  /* 0x000000030a0e7836 */ /* 0x000fe20000000000 */
[----:B------:R-:W1:Y:S04]  /*10a0*/  @P5 LDS.S8 R11, [R4+UR7+0x3] ;  /* 0x00000307040b5984 */ /* 0x000e680008000200 */
[----:B------:R-:W2:Y:S01]  /*10b0*/  LDS R34, [R6+UR7] ;  /* 0x0000000706227984 */ /* 0x000ea20008000800 */
[----:B------:R-:W-:Y:S01]  /*10c0*/  ISETP.GE.AND P4, PT, R14, R23, PT ;  /* 0x000000170e00720c */ /* 0x000fe20003f86270 */
[----:B0-----:R-:W-:-:S02]  /*10d0*/  VIADD R10, R10, 0x4 ;  /* 0x000000040a0a7836 */ /* 0x001fc40000000000 */
[----:B------:R-:W-:Y:S01]  /*10e0*/  IMAD.MOV.U32 R14, RZ, RZ, RZ ;  /* 0x000000ffff0e7224 */ /* 0x000fe200078e00ff */
[----:B------:R-:W-:Y:S02]  /*10f0*/  LDS R33, [R6+UR7+0x8] ;  /* 0x0000080706217984 */ /* 0x000fe40008000800 */
[----:B------:R-:W-:Y:S02]  /*1100*/  ISETP.GE.AND P6, PT, R10, R23, PT ;  /* 0x000000170a00720c */ /* 0x000fe40003fc6270 */
[----:B------:R-:W-:Y:S01]  /*1110*/  @!P0 LDS.S8 R32, [R13+0x2] ;  /* 0x000002000d208984 */ /* 0x000fe20000000200 */
[----:B------:R-:W-:-:S04]  /*1120*/  ISETP.GE.U32.AND P0, PT, R26, UR15, PT ;  /* 0x0000000f1a007c0c */ /* 0x000fc8000bf06070 */
[----:B------:R-:W-:Y:S09]  /*1130*/  @!P4 LDS.S8 R14, [R13+0x3] ;  /* 0x000003000d0ec984 */ /* 0x000ff20000000200 */
[----:B------:R-:W-:Y:S01]  /*1140*/  @P0 LDS.S8 R35, [R4+UR7] ;  /* 0x0000000704230984 */ /* 0x000fe20008000200 */
[----:B-1----:R-:W-:Y:S01]  /*1150*/  @P5 IMAD.IADD R12, R12, 0x1, R11 ;  /* 0x000000010c0c5824 */ /* 0x002fe200078e020b */
[----:B------:R-:W-:-:S02]  /*1160*/  ISETP.GE.U32.AND P5, PT, R26, UR10, PT ;  /* 0x0000000a1a007c0c */ /* 0x000fc4000bfa6070 */
[----:B------:R-:W0:Y:S01]  /*1170*/  @P3 LDS.S8 R11, [R4+UR7+0x2] ;  /* 0x00000207040b3984 */ /* 0x000e220008000200 */
[----:B------:R-:W-:Y:S02]  /*1180*/  IMAD R29, R12, R7, RZ ;  /* 0x000000070c1d7224 */ /* 0x000fe400078e02ff */
[----:B------:R-:W-:Y:S02]  /*1190*/  IMAD.MOV.U32 R12, RZ, RZ, RZ ;  /* 0x000000ffff0c7224 */ /* 0x000fe400078e00ff */
[----:B--2---:R-:W-:-:S04]  /*11a0*/  IMAD R34, R34, 0x2, R29 ;  /* 0x0000000222227824 */ /* 0x004fc800078e021d */
[----:B------:R-:W-:Y:S01]  /*11b0*/  IMAD.WIDE R8, R29, R34, R8 ;  /* 0x000000221d087225 */ /* 0x000fe200078e0208 */
[----:B------:R-:W1:Y:S04]  /*11c0*/  @!P6 LDS.S8 R12, [R13+0x4] ;  /* 0x000004000d0ce984 */ /* 0x000e680000000200 */
[----:B------:R2:W3:Y:S04]  /*11d0*/  @P5 LDS.S8 R15, [R4+UR7+0x1] ;  /* 0x00000107040f5984 */ /* 0x0004e80008000200 */
[----:B------:R-:W4:Y:S04]  /*11e0*/  LDS R34, [R6+UR7+0x4] ;  /* 0x0000040706227984 */ /* 0x000f280008000800 */
[----:B------:R5:W4:Y:S01]  /*11f0*/  LDS R29, [R6+UR7+0xc] ;  /* 0x00000c07061d7984 */ /* 0x000b220008000800 */
[----:B--2---:R-:W-:-:S02]  /*1200*/  VIADD R4, R4, 0xfffffffc ;  /* 0xfffffffc04047836 */ /* 0x004fc40000000000 */
[----:B-----5:R-:W-:Y:S02]  /*1210*/  VIADD R6, R6, 0x10 ;  /* 0x0000001006067836 */ /* 0x020fe40000000000 */
[----:B0-----:R-:W-:-:S04]  /*1220*/  @P3 IMAD.IADD R32, R32, 0x1, R11 ;  /* 0x0000000120203824 */ /* 0x001fc800078e020b */
[-C--:B------:R-:W-:Y:S02]  /*1230*/  IMAD R11, R32, R7.reuse, RZ ;  /* 0x00000007200b7224 */ /* 0x080fe400078e02ff */
[----:B-1----:R-:W-:Y:S02]  /*1240*/  @P0 IMAD.IADD R12, R12, 0x1, R35 ;  /* 0x000000010c0c0824 */ /* 0x002fe400078e0223 */
[----:B---3--:R-:W-:Y:S02]  /*1250*/  @P5 IMAD.IADD R14, R14, 0x1, R15 ;  /* 0x000000010e0e5824 */ /* 0x008fe400078e020f */
[-C--:B------:R-:W-:Y:S02]  /*1260*/  IMAD R12, R12, R7.reuse, RZ ;  /* 0x000000070c0c7224 */ /* 0x080fe400078e02ff */
[----:B----4-:R-:W-:Y:S02]  /*1270*/  IMAD R34, R34, 0x2, R11 ;  /* 0x0000000222227824 */ /* 0x010fe400078e020b */
[----:B------:R-:W-:-:S02]  /*1280*/  IMAD R14, R14, R7, RZ ;  /* 0x000000070e0e7224 */ /* 0x000fc400078e02ff */
[----:B------:R-:W-:-:S04]  /*1290*/  IMAD.WIDE R8, R11, R34, R8 ;  /* 0x000000220b087225 */ /* 0x000fc800078e0208 */
[----:B------:R-:W-:Y:S02]  /*12a0*/  IMAD R33, R33, 0x2, R14 ;  /* 0x0000000221217824 */ /* 0x000fe400078e020e */
[----:B------:R-:W-:Y:S02]  /*12b0*/  IMAD R29, R29, 0x2, R12 ;  /* 0x000000021d1d7824 */ /* 0x000fe400078e020c */
[----:B------:R-:W-:-:S04]  /*12c0*/  IMAD.WIDE R8, R14, R33, R8 ;  /* 0x000000210e087225 */ /* 0x000fc800078e0208 */
[----:B------:R-:W-:Y:S01]  /*12d0*/  IMAD.WIDE R8, R12, R29, R8 ;  /* 0x0000001d0c087225 */ /* 0x000fe200078e0208 */
[----:B------:R-:W-:Y:S06]  /*12e0*/  BRA.U UP1, `(.L_x_118) ;  /* 0xfffffffd01247547 */ /* 0x000fec000b83ffff */
[----:B------:R-:W-:-:S12]  /*12f0*/  UIADD3 UR5, UPT, UPT, UR5, -0x1, URZ ;  /* 0xffffffff05057890 */ /* 0x000fd8000fffe0ff */
.L_x_117:
[----:B------:R-:W-:-:S09]  /*1300*/  ULOP3.LUT UP1, URZ, UR8, 0x3, URZ, 0xc0, !UPT ;  /* 0x0000000308ff7892 */ /* 0x000fd2000f82c0ff */
[----:B------:R-:W-:Y:S05]  /*1310*/  BRA.U !UP1, `(.L_x_116) ;  /* 0x0000000109d47547 */ /* 0x000fea000b800000 */
[----:B------:R-:W-:Y:S01]  /*1320*/  ULOP3.LUT UP1, URZ, UR11, 0x1, URZ, 0xc0, !UPT ;  /* 0x000000010bff7892 */ /* 0x000fe2000f82c0ff */
[----:B------:R-:W-:Y:S10]  /*1330*/  BRA.U !UP0, `(.L_x_119) ;  /* 0x00000001087c7547 */ /* 0x000ff4000b800000 */
[----:B------:R-:W1:Y:S01]  /*1340*/  S2UR UR9, SR_CgaCtaId ;  /* 0x00000000000979c3 */ /* 0x000e620000008800 */
[----:B------:R-:W-:Y:S01]  /*1350*/  UMOV UR7, 0x400 ;  /* 0x0000040000077882 */ /* 0x000fe20000000000 */
[C---:B------:R-:W-:Y:S01]  /*1360*/  VIADD R4, R26.reuse, UR5 ;  /* 0x000000051a047c36 */ /* 0x040fe20008000000 */
[----:B------:R-:W-:Y:S01]  /*1370*/  UIADD3 UR7, UPT, UPT, UR7, 0x40, URZ ;  /* 0x0000004007077890 */ /* 0x000fe2000fffe0ff */
[C---:B------:R-:W-:Y:S01]  /*1380*/  ISETP.GE.U32.AND P3, PT, R26.reuse, UR5, PT ;  /* 0x000000051a007c0c */ /* 0x040fe2000bf66070 */
[----:B------:R-:W-:Y:S01]  /*1390*/  IMAD.MOV.U32 R10, RZ, RZ, RZ ;  /* 0x000000ffff0a7224 */ /* 0x000fe200078e00ff */
[----:B------:R-:W-:Y:S01]  /*13a0*/  ISETP.GT.U32.AND P5, PT, R26, UR5, PT ;  /* 0x000000051a007c0c */ /* 0x000fe2000bfa4070 */
[----:B------:R-:W-:Y:S01]  /*13b0*/  IMAD.MOV R15, RZ, RZ, -R5 ;  /* 0x000000ffff0f7224 */ /* 0x000fe200078e0a05 */
[C---:B------:R-:W-:Y:S01]  /*13c0*/  ISETP.GE.AND P0, PT, R4.reuse, R23, PT ;  /* 0x000000170400720c */ /* 0x040fe20003f06270 */
[----:B------:R-:W-:-:S05]  /*13d0*/  VIADD R4, R4, 0x1 ;  /* 0x0000000104047836 */ /* 0x000fca0000000000 */
[----:B------:R-:W-:Y:S01]  /*13e0*/  ISETP.GE.AND P4, PT, R4, R23, PT ;  /* 0x000000170400720c */ /* 0x000fe20003f86270 */
[----:B------:R-:W-:-:S06]  /*13f0*/  IMAD.MOV.U32 R4, RZ, RZ, RZ ;  /* 0x000000ffff047224 */ /* 0x000fcc00078e00ff */
[----:B------:R-:W-:Y:S01]  /*1400*/  @!P0 LDS.S8 R4, [R21+UR5] ;  /* 0x0000000515048984 */ /* 0x000fe20008000200 */
[----:B-1----:R-:W-:-:S05]  /*1410*/  ULEA UR7, UR9, UR7, 0x18 ;  /* 0x0000000709077291 */ /* 0x002fca000f8ec0ff */
[----:B------:R-:W-:Y:S01]  /*1420*/  @!P4 LDS.S8 R10, [R21+UR5+0x1] ;  /* 0x00000105150ac984 */ /* 0x000fe20008000200 */
[----:B------:R-:W-:Y:S01]  /*1430*/  IMAD.U32 R13, RZ, RZ, UR7 ;  /* 0x00000007ff0d7e24 */ /* 0x000fe2000f8e00ff */
[----:B------:R-:W-:-:S04]  /*1440*/  ULEA UR7, UR5, UR7, 0x2 ;  /* 0x0000000705077291 */ /* 0x000fc8000f8e10ff */
[----:B------:R-:W-:Y:S01]  /*1450*/  IADD3 R13, PT, PT, R13, -UR5, R26 ;  /* 0x800000050d0d7c10 */ /* 0x000fe2000fffe01a */
[----:B------:R-:W-:-:S04]  /*1460*/  UIADD3 UR5, UPT, UPT, UR5, 0x2, URZ ;  /* 0x0000000205057890 */ /* 0x000fc8000fffe0ff */
[----:B0-----:R-:W0:Y:S04]  /*1470*/  @P3 LDS.S8 R7, [R13] ;  /* 0x000000000d073984 */ /* 0x001e280000000200 */
[----:B------:R-:W1:Y:S04]  /*1480*/  @P5 LDS.S8 R11, [R13+-0x1] ;  /* 0xffffff000d0b5984 */ /* 0x000e680000000200 */
[----:B------:R-:W2:Y:S04]  /*1490*/  LDS R6, [UR7+0x100] ;  /* 0x00010007ff067984 */ /* 0x000ea80008000800 */
[----:B------:R-:W3:Y:S01]  /*14a0*/  LDS R12, [UR7+0x104] ;  /* 0x00010407ff0c7984 */ /* 0x000ee20008000800 */
[----:B0-----:R-:W-:-:S04]  /*14b0*/  @P3 IMAD.IADD R4, R4, 0x1, R7 ;  /* 0x0000000104043824 */ /* 0x001fc800078e0207 */
[-C--:B------:R-:W-:Y:S02]  /*14c0*/  IMAD R7, R4, R15.reuse, RZ ;  /* 0x0000000f04077224 */ /* 0x080fe400078e02ff */
[----:B-1----:R-:W-:Y:S02]  /*14d0*/  @P5 IMAD.IADD R10, R10, 0x1, R11 ;  /* 0x000000010a0a5824 */ /* 0x002fe400078e020b */
[----:B--2---:R-:W-:Y:S02]  /*14e0*/  IMAD R6, R6, 0x2, R7 ;  /* 0x0000000206067824 */ /* 0x004fe400078e0207 */
[----:B------:R-:W-:Y:S02]  /*14f0*/  IMAD R11, R10, R15, RZ ;  /* 0x0000000f0a0b7224 */ /* 0x000fe400078e02ff */
[----:B------:R-:W-:-:S04]  /*1500*/  IMAD.WIDE R8, R7, R6, R8 ;  /* 0x0000000607087225 */ /* 0x000fc800078e0208 */
[----:B---3--:R-:W-:-:S04]  /*1510*/  IMAD R12, R12, 0x2, R11 ;  /* 0x000000020c0c7824 */ /* 0x008fc800078e020b */
[----:B------:R-:W-:-:S07]  /*1520*/  IMAD.WIDE R8, R11, R12, R8 ;  /* 0x0000000c0b087225 */ /* 0x000fce00078e0208 */
.L_x_119:
[----:B------:R-:W-:Y:S05]  /*1530*/  BRA.U !UP1, `(.L_x_116) ;  /* 0x00000001094c7547 */ /* 0x000fea000b800000 */
[----:B------:R-:W1:Y:S01]  /*1540*/  S2UR UR9, SR_CgaCtaId ;  /* 0x00000000000979c3 */ /* 0x000e620000008800 */
[----:B------:R-:W-:Y:S01]  /*1550*/  UMOV UR7, 0x400 ;  /* 0x0000040000077882 */ /* 0x000fe20000000000 */
[C---:B------:R-:W-:Y:S01]  /*1560*/  VIADD R4, R26.reuse, UR5 ;  /* 0x000000051a047c36 */ /* 0x040fe20008000000 */
[----:B------:R-:W-:Y:S01]  /*1570*/  UIADD3 UR7, UPT, UPT, UR7, 0x40, URZ ;  /* 0x0000004007077890 */ /* 0x000fe2000fffe0ff */
[----:B------:R-:W-:Y:S01]  /*1580*/  ISETP.GE.U32.AND P3, PT, R26, UR5, PT ;  /* 0x000000051a007c0c */ /* 0x000fe2000bf66070 */
[----:B------:R-:W-:Y:S02]  /*1590*/  IMAD.MOV R5, RZ, RZ, -R5 ;  /* 0x000000ffff057224 */ /* 0x000fe400078e0a05 */
[----:B------:R-:W-:Y:S01]  /*15a0*/  ISETP.GE.AND P0, PT, R4, R23, PT ;  /* 0x000000170400720c */ /* 0x000fe20003f06270 */
[----:B------:R-:W-:-:S12]  /*15b0*/  IMAD.MOV.U32 R4, RZ, RZ, RZ ;  /* 0x000000ffff047224 */ /* 0x000fd800078e00ff */
[----:B------:R-:W-:Y:S01]  /*15c0*/  @!P0 LDS.S8 R4, [R21+UR5] ;  /* 0x0000000515048984 */ /* 0x000fe20008000200 */
[----:B-1----:R-:W-:-:S06]  /*15d0*/  ULEA UR7, UR9, UR7, 0x18 ;  /* 0x0000000709077291 */ /* 0x002fcc000f8ec0ff */
[----:B0-----:R-:W-:-:S05]  /*15e0*/  IMAD.U32 R7, RZ, RZ, UR7 ;  /* 0x00000007ff077e24 */ /* 0x001fca000f8e00ff */
[----:B------:R-:W-:Y:S01]  /*15f0*/  @P3 IADD3 R6, PT, PT, R7, -UR5, R26 ;  /* 0x8000000507063c10 */ /* 0x000fe2000fffe01a */
[----:B------:R-:W-:-:S04]  /*1600*/  ULEA UR5, UR5, UR7, 0x2 ;  /* 0x0000000705057291 */ /* 0x000fc8000f8e10ff */
[----:B------:R-:W0:Y:S05]  /*1610*/  @P3 LDS.S8 R7, [R6] ;  /* 0x0000000006073984 */ /* 0x000e2a0000000200 */
[----:B------:R-:W1:Y:S01]  /*1620*/  LDS R10, [UR5+0x100] ;  /* 0x00010005ff0a7984 */ /* 0x000e620008000800 */
[----:B0-----:R-:W-:-:S04]  /*1630*/  @P3 IMAD.IADD R4, R4, 0x1, R7 ;  /* 0x0000000104043824 */ /* 0x001fc800078e0207 */
[----:B------:R-:W-:-:S04]  /*1640*/  IMAD R5, R4, R5, RZ ;  /* 0x0000000504057224 */ /* 0x000fc800078e02ff */
[----:B-1----:R-:W-:-:S04]  /*1650*/  IMAD R10, R10, 0x2, R5 ;  /* 0x000000020a0a7824 */ /* 0x002fc800078e0205 */
[----:B------:R-:W-:-:S07]  /*1660*/  IMAD.WIDE R8, R5, R10, R8 ;  /* 0x0000000a05087225 */ /* 0x000fce00078e0208 */
.L_x_116:
[----:B------:R-:W1:Y:S01]  /*1670*/  LDS R4, [R20+0x300] ;  /* 0x0003000014047984 */ /* 0x000e620000000800 */
[----:B------:R-:W-:Y:S01]  /*1680*/  BSSY.RECONVERGENT B1, `(.L_x_120) ;  /* 0x000000d000017945 */ /* 0x000fe20003800200 */
[----:B------:R-:W-:Y:S02]  /*1690*/  PLOP3.LUT P0, PT, PT, PT, PT, 0x80, 0x8 ;  /* 0x000000000008781c */ /* 0x000fe40003f0f070 */
[----:B-1----:R-:W-:-:S13]  /*16a0*/  ISETP.LE.AND P3, PT, R4, UR4, PT ;  /* 0x0000000404007c0c */ /* 0x002fda000bf63270 */
[----:B------:R-:W-:Y:S05]  /*16b0*/  @P3 BRA `(.L_x_121) ;  /* 0x0000000000243947 */ /* 0x000fea0003800000 */
[----:B------:R-:W1:Y:S01]  /*16c0*/  S2UR UR7, SR_CgaCtaId ;  /* 0x00000000000779c3 */ /* 0x000e620000008800 */
[----:B------:R-:W-:Y:S02]  /*16d0*/  UMOV UR5, 0x400 ;  /* 0x0000040000057882 */ /* 0x000fe40000000000 */
[----:B-1----:R-:W-:-:S09]  /*16e0*/  ULEA UR5, UR7, UR5, 0x18 ;  /* 0x0000000507057291 */ /* 0x002fd2000f8ec0ff */
[----:B0-----:R-:W0:Y:S02]  /*16f0*/  LDS.128 R4, [UR5] ;  /* 0x00000005ff047984 */ /* 0x001e240008000c00 */
[----:B0-----:R-:W-:-:S05]  /*1700*/  IADD3 R11, P0, PT, R4, R8, RZ ;  /* 0x00000008040b7210 */ /* 0x001fca0007f1e0ff */
[----:B------:R-:W-:Y:S01]  /*1710*/  IMAD.X R5, R5, 0x1, R9, P0 ;  /* 0x0000000105057824 */ /* 0x000fe200000e0609 */
[----:B------:R-:W-:-:S04]  /*1720*/  ISETP.GE.U32.AND P0, PT, R11, R6, PT ;  /* 0x000000060b00720c */ /* 0x000fc80003f06070 */
[----:B------:R-:W-:-:S04]  /*1730*/  ISETP.GE.AND.EX P0, PT, R5, R7, PT, P0 ;  /* 0x000000070500720c */ /* 0x000fc80003f06300 */
[----:B------:R-:W-:-:S13]  /*1740*/  PLOP3.LUT P0, PT, P0, PT, PT, 0x8, 0x80 ;  /* 0x000000000080781c */ /* 0x000fda000070e170 */
.L_x_121:
[----:B------:R-:W-:Y:S05]  /*1750*/  BSYNC.RECONVERGENT B1 ;  /* 0x0000000000017941 */ /* 0x000fea0003800200 */
.L_x_120:
[----:B------:R-:W-:Y:S02]  /*1760*/  SEL R11, R8, 0x4ec80000, P0 ;  /* 0x4ec80000080b7807 */ /* 0x000fe40000000000 */
[----:B------:R-:W-:Y:S02]  /*1770*/  SEL R10, R9, 0x1bc16d67, P0 ;  /* 0x1bc16d67090a7807 */ /* 0x000fe40000000000 */
[----:B------:R-:W-:-:S07]  /*1780*/  SEL R4, R26, 0xffffffff, P0 ;  /* 0xffffffff1a047807 */ /* 0x000fce0000000000 */
.L_x_115:
[----:B------:R-:W-:Y:S05]  /*1790*/  BSYNC.RECONVERGENT B0 ;  /* 0x0000000000007941 */ /* 0x000fea0003800200 */
.L_x_114:
[----:B------:R-:W1:Y:S01]  /*17a0*/  SHFL.DOWN PT, R6, R11, 0x10, 0x1f ;  /* 0x0a001f000b067f89 */ /* 0x000e6200000e0000 */
[----:B------:R-:W-:Y:S01]  /*17b0*/  LOP3.LUT P4, RZ, R26, 0x1f, RZ, 0xc0, !PT ;  /* 0x0000001f1aff7812 */ /* 0x000fe2000788c0ff */
[----:B------:R-:W-:Y:S01]  /*17c0*/  BSSY.RECONVERGENT B0, `(.L_x_122) ;  /* 0x000008c000007945 */ /* 0x000fe20003800200 */
[----:B------:R-:W-:Y:S01]  /*17d0*/  IMAD.MOV.U32 R15, RZ, RZ, R2 ;  /* 0x000000ffff0f7224 */ /* 0x000fe200078e0002 */
[----:B------:R-:W2:Y:S04]  /*17e0*/  SHFL.DOWN PT, R5, R10, 0x10, 0x1f ;  /* 0x0a001f000a057f89 */ /* 0x000ea800000e0000 */
[----:B0-----:R-:W0:Y:S01]  /*17f0*/  SHFL.DOWN PT, R7, R4, 0x10, 0x1f ;  /* 0x0a001f0004077f89 */ /* 0x001e2200000e0000 */
[----:B-1----:R-:W-:-:S04]  /*1800*/  ISETP.LT.U32.AND P0, PT, R6, R11, PT ;  /* 0x0000000b0600720c */ /* 0x002fc80003f01070 */
[----:B--2---:R-:W-:-:S04]  /*1810*/  ISETP.LT.AND.EX P0, PT, R5, R10, PT, P0 ;  /* 0x0000000a0500720c */ /* 0x004fc80003f01300 */
[CC--:B------:R-:W-:Y:S02]  /*1820*/  SEL R12, R6.reuse, R11.reuse, P0 ;  /* 0x0000000b060c7207 */ /* 0x0c0fe40000000000 */
[CC--:B------:R-:W-:Y:S02]  /*1830*/  SEL R13, R5.reuse, R10.reuse, P0 ;  /* 0x0000000a050d7207 */ /* 0x0c0fe40000000000 */
[----:B------:R-:W-:Y:S01]  /*1840*/  ISETP.GE.U32.AND P0, PT, R6, R11, PT ;  /* 0x0000000b0600720c */ /* 0x000fe20003f06070 */
[----:B------:R-:W1:Y:S03]  /*1850*/  SHFL.DOWN PT, R9, R12, 0x8, 0x1f ;  /* 0x09001f000c097f89 */ /* 0x000e6600000e0000 */
[----:B------:R-:W-:Y:S01]  /*1860*/  ISETP.GE.AND.EX P0, PT, R5, R10, PT, P0 ;  /* 0x0000000a0500720c */ /* 0x000fe20003f06300 */
[----:B------:R-:W2:Y:S03]  /*1870*/  SHFL.DOWN PT, R8, R13, 0x8, 0x1f ;  /* 0x09001f000d087f89 */ /* 0x000ea600000e0000 */
[----:B0-----:R-:W-:-:S05]  /*1880*/  SEL R7, R7, R4, !P0 ;  /* 0x0000000407077207 */ /* 0x001fca0004000000 */
[----:B------:R-:W0:Y:S01]  /*1890*/  SHFL.DOWN PT, R6, R7, 0x8, 0x1f ;  /* 0x09001f0007067f89 */ /* 0x000e2200000e0000 */
[CC--:B-1----:R-:W-:Y:S02]  /*18a0*/  ISETP.LT.U32.AND P3, PT, R9.reuse, R12.reuse, PT ;  /* 0x0000000c0900720c */ /* 0x0c2fe40003f61070 */
[CC--:B------:R-:W-:Y:S02]  /*18b0*/  ISETP.GE.U32.AND P0, PT, R9.reuse, R12.reuse, PT ;  /* 0x0000000c0900720c */ /* 0x0c0fe40003f06070 */
[CC--:B--2---:R-:W-:Y:S02]  /*18c0*/  ISETP.LT.AND.EX P3, PT, R8.reuse, R13.reuse, PT, P3 ;  /* 0x0000000d0800720c */ /* 0x0c4fe40003f61330 */
[CC--:B------:R-:W-:Y:S02]  /*18d0*/  ISETP.GE.AND.EX P0, PT, R8.reuse, R13.reuse, PT, P0 ;  /* 0x0000000d0800720c */ /* 0x0c0fe40003f06300 */
[----:B------:R-:W-:Y:S02]  /*18e0*/  SEL R11, R9, R12, P3 ;  /* 0x0000000c090b7207 */ /* 0x000fe40001800000 */
[----:B------:R-:W-:-:S02]  /*18f0*/  SEL R14, R8, R13, P3 ;  /* 0x0000000d080e7207 */ /* 0x000fc40001800000 */
[----:B0-----:R-:W-:Y:S01]  /*1900*/  SEL R6, R6, R7, !P0 ;  /* 0x0000000706067207 */ /* 0x001fe20004000000 */
[----:B------:R-:W0:Y:S04]  /*1910*/  SHFL.DOWN PT, R10, R11, 0x4, 0x1f ;  /* 0x08801f000b0a7f89 */ /* 0x000e2800000e0000 */
[----:B------:R-:W1:Y:S04]  /*1920*/  SHFL.DOWN PT, R5, R14, 0x4, 0x1f ;  /* 0x08801f000e057f89 */ /* 0x000e6800000e0000 */
[----:B------:R-:W2:Y:S01]  /*1930*/  SHFL.DOWN PT, R9, R6, 0x4, 0x1f ;  /* 0x08801f0006097f89 */ /* 0x000ea200000e0000 */
[----:B0-----:R-:W-:-:S04]  /*1940*/  ISETP.LT.U32.AND P0, PT, R10, R11, PT ;  /* 0x0000000b0a00720c */ /* 0x001fc80003f01070 */
[----:B-1----:R-:W-:-:S04]  /*1950*/  ISETP.LT.AND.EX P0, PT, R5, R14, PT, P0 ;  /* 0x0000000e0500720c */ /* 0x002fc80003f01300 */
[CC--:B------:R-:W-:Y:S02]  /*1960*/  SEL R12, R10.reuse, R11.reuse, P0 ;  /* 0x0000000b0a0c7207 */ /* 0x0c0fe40000000000 */
[CC--:B------:R-:W-:Y:S02]  /*1970*/  SEL R13, R5.reuse, R14.reuse, P0 ;  /* 0x0000000e050d7207 */ /* 0x0c0fe40000000000 */
[----:B------:R-:W-:Y:S01]  /*1980*/  ISETP.GE.U32.AND P0, PT, R10, R11, PT ;  /* 0x0000000b0a00720c */ /* 0x000fe20003f06070 */
[----:B------:R-:W0:Y:S03]  /*1990*/  SHFL.DOWN PT, R7, R12, 0x2, 0x1f ;  /* 0x08401f000c077f89 */ /* 0x000e2600000e0000 */
[----:B------:R-:W-:Y:S01]  /*19a0*/  ISETP.GE.AND.EX P0, PT, R5, R14, PT, P0 ;  /* 0x0000000e0500720c */ /* 0x000fe20003f06300 */
[----:B------:R-:W1:Y:S01]  /*19b0*/  SHFL.DOWN PT, R4, R13, 0x2, 0x1f ;  /* 0x08401f000d047f89 */ /* 0x000e6200000e0000 */
[----:B------:R-:W-:-:S02]  /*19c0*/  IMAD.MOV.U32 R14, RZ, RZ, R0 ;  /* 0x000000ffff0e7224 */ /* 0x000fc400078e0000 */
[----:B--2---:R-:W-:-:S05]  /*19d0*/  SEL R9, R9, R6, !P0 ;  /* 0x0000000609097207 */ /* 0x004fca0004000000 */
[----:B------:R-:W2:Y:S01]  /*19e0*/  SHFL.DOWN PT, R8, R9, 0x2, 0x1f ;  /* 0x08401f0009087f89 */ /* 0x000ea200000e0000 */
[CC--:B0-----:R-:W-:Y:S02]  /*19f0*/  ISETP.LT.U32.AND P3, PT, R7.reuse, R12.reuse, PT ;  /* 0x0000000c0700720c */ /* 0x0c1fe40003f61070 */
[CC--:B------:R-:W-:Y:S02]  /*1a00*/  ISETP.GE.U32.AND P0, PT, R7.reuse, R12.reuse, PT ;  /* 0x0000000c0700720c */ /* 0x0c0fe40003f06070 */
[CC--:B-1----:R-:W-:Y:S02]  /*1a10*/  ISETP.LT.AND.EX P3, PT, R4.reuse, R13.reuse, PT, P3 ;  /* 0x0000000d0400720c */ /* 0x0c2fe40003f61330 */
[CC--:B------:R-:W-:Y:S02]  /*1a20*/  ISETP.GE.AND.EX P0, PT, R4.reuse, R13.reuse, PT, P0 ;  /* 0x0000000d0400720c */ /* 0x0c0fe40003f06300 */
[----:B------:R-:W-:Y:S01]  /*1a30*/  SEL R11, R7, R12, P3 ;  /* 0x0000000c070b7207 */ /* 0x000fe20001800000 */
[----:B------:R-:W-:Y:S01]  /*1a40*/  IMAD.MOV.U32 R12, RZ, RZ, R3 ;  /* 0x000000ffff0c7224 */ /* 0x000fe200078e0003 */
[----:B------:R-:W-:Y:S01]  /*1a50*/  SEL R10, R4, R13, P3 ;  /* 0x0000000d040a7207 */ /* 0x000fe20001800000 */
[----:B------:R-:W-:Y:S01]  /*1a60*/  IMAD.MOV.U32 R13, RZ, RZ, R25 ;  /* 0x000000ffff0d7224 */ /* 0x000fe200078e0019 */
[----:B--2---:R-:W-:Y:S01]  /*1a70*/  SEL R8, R8, R9, !P0 ;  /* 0x0000000908087207 */ /* 0x004fe20004000000 */
[----:B------:R-:W0:Y:S04]  /*1a80*/  SHFL.DOWN PT, R6, R11, 0x1, 0x1f ;  /* 0x08201f000b067f89 */ /* 0x000e2800000e0000 */
[----:B------:R-:W1:Y:S04]  /*1a90*/  SHFL.DOWN PT, R5, R10, 0x1, 0x1f ;  /* 0x08201f000a057f89 */ /* 0x000e6800000e0000 */
[----:B------:R-:W2:Y:S01]  /*1aa0*/  SHFL.DOWN PT, R7, R8, 0x1, 0x1f ;  /* 0x08201f0008077f89 */ /* 0x000ea200000e0000 */
[----:B0-----:R-:W-:-:S02]  /*1ab0*/  ISETP.LT.U32.AND P3, PT, R6, R11, PT ;  /* 0x0000000b0600720c */ /* 0x001fc40003f61070 */
[CC--:B------:R-:W-:Y:S02]  /*1ac0*/  ISETP.GE.U32.AND P0, PT, R6.reuse, R11.reuse, PT ;  /* 0x0000000b0600720c */ /* 0x0c0fe40003f06070 */
[CC--:B-1----:R-:W-:Y:S02]  /*1ad0*/  ISETP.LT.AND.EX P3, PT, R5.reuse, R10.reuse, PT, P3 ;  /* 0x0000000a0500720c */ /* 0x0c2fe40003f61330 */
[CC--:B------:R-:W-:Y:S02]  /*1ae0*/  ISETP.GE.AND.EX P0, PT, R5.reuse, R10.reuse, PT, P0 ;  /* 0x0000000a0500720c */ /* 0x0c0fe40003f06300 */
[----:B------:R-:W-:Y:S02]  /*1af0*/  SEL R4, R6, R11, P3 ;  /* 0x0000000b06047207 */ /* 0x000fe40001800000 */
[----:B------:R-:W-:Y:S02]  /*1b00*/  SEL R5, R5, R10, P3 ;  /* 0x0000000a05057207 */ /* 0x000fe40001800000 */
[----:B--2---:R-:W-:-:S03]  /*1b10*/  SEL R7, R7, R8, !P0 ;  /* 0x0000000807077207 */ /* 0x004fc60004000000 */
[----:B------:R0:W-:Y:S04]  /*1b20*/  @!P4 STS.64 [R27], R4 ;  /* 0x000000041b00c388 */ /* 0x0001e80000000a00 */
[----:B------:R0:W-:Y:S01]  /*1b30*/  @!P4 STS [R28], R7 ;  /* 0x000000071c00c388 */ /* 0x0001e20000000800 */
[----:B------:R-:W-:Y:S01]  /*1b40*/  BAR.SYNC.DEFER_BLOCKING 0x0 ;  /* 0x0000000000007b1d */ /* 0x000fe20000010000 */
[----:B------:R-:W-:-:S13]  /*1b50*/  ISETP.NE.AND P4, PT, R26, RZ, PT ;  /* 0x000000ff1a00720c */ /* 0x000fda0003f85270 */
[----:B0-----:R-:W-:Y:S05]  /*1b60*/  @P4 BRA `(.L_x_123) ;  /* 0x0000000400444947 */ /* 0x001fea0003800000 */
[----:B------:R-:W0:Y:S01]  /*1b70*/  S2UR UR7, SR_CgaCtaId ;  /* 0x00000000000779c3 */ /* 0x000e220000008800 */
[----:B------:R-:W-:Y:S02]  /*1b80*/  UMOV UR5, 0x400 ;  /* 0x0000040000057882 */ /* 0x000fe40000000000 */
[----:B0-----:R-:W-:-:S09]  /*1b90*/  ULEA UR5, UR7, UR5, 0x18 ;  /* 0x0000000507057291 */ /* 0x001fd2000f8ec0ff */
[----:B------:R-:W0:Y:S04]  /*1ba0*/  LDS.128 R4, [UR5+0x10] ;  /* 0x00001005ff047984 */ /* 0x000e280008000c00 */
[----:B------:R-:W1:Y:S04]  /*1bb0*/  LDS.128 R8, [UR5+0x20] ;  /* 0x00002005ff087984 */ /* 0x000e680008000c00 */
[----:B------:R-:W2:Y:S01]  /*1bc0*/  LDS.128 R12, [UR5+0x30] ;  /* 0x00003005ff0c7984 */ /* 0x000ea20008000c00 */
[----:B0-----:R-:W-:-:S04]  /*1bd0*/  ISETP.LT.U32.AND P0, PT, R6, R4, PT ;  /* 0x000000040600720c */ /* 0x001fc80003f01070 */
[----:B------:R-:W-:-:S04]  /*1be0*/  ISETP.LT.AND.EX P0, PT, R7, R5, PT, P0 ;  /* 0x000000050700720c */ /* 0x000fc80003f01300 */
[----:B------:R-:W-:Y:S02]  /*1bf0*/  SEL R29, R6, R4, P0 ;  /* 0x00000004061d7207 */ /* 0x000fe40000000000 */
[----:B------:R-:W-:Y:S02]  /*1c00*/  SEL R33, R7, R5, P0 ;  /* 0x0000000507217207 */ /* 0x000fe40000000000 */
[CC--:B-1----:R-:W-:Y:S02]  /*1c10*/  ISETP.GE.U32.AND P3, PT, R8.reuse, R29.reuse, PT ;  /* 0x0000001d0800720c */ /* 0x0c2fe40003f66070 */
[----:B------:R-:W-:Y:S02]  /*1c20*/  ISETP.LT.U32.AND P5, PT, R8, R29, PT ;  /* 0x0000001d0800720c */ /* 0x000fe40003fa1070 */
[CC--:B------:R-:W-:Y:S02]  /*1c30*/  ISETP.GE.AND.EX P0, PT, R9.reuse, R33.reuse, PT, P3 ;  /* 0x000000210900720c */ /* 0x0c0fe40003f06330 */
[----:B------:R-:W-:-:S02]  /*1c40*/  ISETP.LT.AND.EX P5, PT, R9, R33, PT, P5 ;  /* 0x000000210900720c */ /* 0x000fc40003fa1350 */
[----:B------:R-:W-:Y:S02]  /*1c50*/  ISETP.GE.U32.AND P3, PT, R6, R4, PT ;  /* 0x000000040600720c */ /* 0x000fe40003f66070 */
[----:B------:R-:W-:Y:S02]  /*1c60*/  SEL R29, R8, R29, P5 ;  /* 0x0000001d081d7207 */ /* 0x000fe40002800000 */
[----:B------:R-:W-:Y:S02]  /*1c70*/  ISETP.GE.AND.EX P3, PT, R7, R5, PT, P3 ;  /* 0x000000050700720c */ /* 0x000fe40003f66330 */
[----:B------:R-:W-:Y:S02]  /*1c80*/  SEL R5, R9, R33, P5 ;  /* 0x0000002109057207 */ /* 0x000fe40002800000 */
[----:B------:R-:W-:Y:S02]  /*1c90*/  ISETP.GE.U32.AND P5, PT, R10, R29, PT ;  /* 0x0000001d0a00720c */ /* 0x000fe40003fa6070 */
[----:B--2---:R-:W-:-:S02]  /*1ca0*/  @P0 SEL R14, R13, R12, !P3 ;  /* 0x0000000c0d0e0207 */ /* 0x004fc40005800000 */
[----:B------:R-:W-:Y:S02]  /*1cb0*/  ISETP.GE.AND.EX P0, PT, R11, R5, PT, P5 ;  /* 0x000000050b00720c */ /* 0x000fe40003f06350 */
[----:B------:R-:W-:Y:S02]  /*1cc0*/  ISETP.LT.U32.AND P3, PT, R10, R29, PT ;  /* 0x0000001d0a00720c */ /* 0x000fe40003f61070 */
[----:B------:R-:W-:Y:S02]  /*1cd0*/  SEL R14, R15, R14, !P0 ;  /* 0x0000000e0f0e7207 */ /* 0x000fe40004000000 */
[----:B------:R-:W-:Y:S02]  /*1ce0*/  ISETP.LT.AND.EX P0, PT, R11, R5, PT, P3 ;  /* 0x000000050b00720c */ /* 0x000fe40003f01330 */
[----:B------:R-:W-:Y:S02]  /*1cf0*/  ISETP.NE.AND P3, PT, R14, -0x1, PT ;  /* 0xffffffff0e00780c */ /* 0x000fe40003f65270 */
[----:B------:R-:W-:-:S02]  /*1d00*/  SEL R9, R10, R29, P0 ;  /* 0x0000001d0a097207 */ /* 0x000fc40000000000 */
[----:B------:R-:W-:-:S09]  /*1d10*/  SEL R11, R11, R5, P0 ;  /* 0x000000050b0b7207 */ /* 0x000fd20000000000 */
[----:B------:R-:W-:Y:S05]  /*1d20*/  @!P3 BRA `(.L_x_124) ;  /* 0x0000000000bcb947 */ /* 0x000fea0003800000 */
[----:B------:R-:W-:Y:S01]  /*1d30*/  UMOV UR9, 0x400 ;  /* 0x0000040000097882 */ /* 0x000fe20000000000 */
[----:B------:R-:W-:Y:S01]  /*1d40*/  STS [UR5+0x30], R14 ;  /* 0x0000300eff007988 */ /* 0x000fe20008000805 */
[----:B------:R-:W-:Y:S01]  /*1d50*/  UIADD3 UR9, UPT, UPT, UR9, 0x40, URZ ;  /* 0x0000004009097890 */ /* 0x000fe2000fffe0ff */
[----:B------:R-:W-:Y:S01]  /*1d60*/  SHF.R.U32.HI R4, RZ, 0x2, R19 ;  /* 0x00000002ff047819 */ /* 0x000fe20000011613 */
[----:B------:R-:W-:Y:S01]  /*1d70*/  IMAD.SHL.U32 R8, R25, 0x10, RZ ;  /* 0x0000001019087824 */ /* 0x000fe200078e00ff */
[----:B------:R-:W0:Y:S01]  /*1d80*/  LDS.64 R6, [UR5] ;  /* 0x00000005ff067984 */ /* 0x000e220008000a00 */
[----:B------:R-:W-:Y:S01]  /*1d90*/  ULEA UR9, UR7, UR9, 0x18 ;  /* 0x0000000907097291 */ /* 0x000fe2000f8ec0ff */
[----:B------:R-:W-:Y:S01]  /*1da0*/  LOP3.LUT R4, R4, R19, RZ, 0x3c, !PT ;  /* 0x0000001304047212 */ /* 0x000fe200078e3cff */
[----:B------:R-:W-:-:S04]  /*1db0*/  VIADD R18, R18, 0x587c5 ;  /* 0x000587c512127836 */ /* 0x000fc80000000000 */
[----:B------:R-:W-:-:S03]  /*1dc0*/  IMAD.SHL.U32 R10, R4, 0x2, RZ ;  /* 0x00000002040a7824 */ /* 0x000fc600078e00ff */
[----:B------:R-:W1:Y:S02]  /*1dd0*/  LDS.U8 R5, [R14+UR9] ;  /* 0x000000090e057984 */ /* 0x000e640008000000 */
[----:B------:R-:W-:-:S04]  /*1de0*/  LOP3.LUT R13, R25, R8, R10, 0x96, !PT ;  /* 0x00000008190d7212 */ /* 0x000fc800078e960a */
[----:B------:R-:W-:-:S05]  /*1df0*/  LOP3.LUT R13, R13, R4, RZ, 0x3c, !PT ;  /* 0x000000040d0d7212 */ /* 0x000fca00078e3cff */
[----:B------:R-:W-:-:S04]  /*1e00*/  IMAD.IADD R8, R13, 0x1, R18 ;  /* 0x000000010d087824 */ /* 0x000fc800078e0212 */
[----:B------:R-:W-:-:S05]  /*1e10*/  IMAD.HI.U32 R4, R8, -0x33333333, RZ ;  /* 0xcccccccd08047827 */ /* 0x000fca00078e00ff */
[----:B------:R-:W-:-:S05]  /*1e20*/  SHF.R.U32.HI R15, RZ, 0x4, R4 ;  /* 0x00000004ff0f7819 */ /* 0x000fca0000011604 */
[----:B------:R-:W-:Y:S01]  /*1e30*/  IMAD R15, R15, -0x14, R8 ;  /* 0xffffffec0f0f7824 */ /* 0x000fe200078e0208 */
[----:B0-----:R-:W-:-:S05]  /*1e40*/  IADD3 R6, P0, PT, R6, R9, RZ ;  /* 0x0000000906067210 */ /* 0x001fca0007f1e0ff */
[----:B------:R-:W-:Y:S01]  /*1e50*/  IMAD.X R7, R7, 0x1, R11, P0 ;  /* 0x0000000107077824 */ /* 0x000fe200000e060b */
[----:B------:R-:W-:Y:S02]  /*1e60*/  LEA R11, R14, UR9, 0x2 ;  /* 0x000000090e0b7c11 */ /* 0x000fe4000f8e10ff */
[----:B-1----:R-:W-:Y:S01]  /*1e70*/  PRMT R10, R5, 0x8880, RZ ;  /* 0x00008880050a7816 */ /* 0x002fe200000000ff */
[----:B------:R-:W-:Y:S01]  /*1e80*/  IMAD.MOV R19, RZ, RZ, -R5 ;  /* 0x000000ffff137224 */ /* 0x000fe200078e0a05 */
[----:B------:R-:W-:Y:S03]  /*1e90*/  STS.64 [UR5], R6 ;  /* 0x00000006ff007988 */ /* 0x000fe60008000a05 */
[----:B------:R-:W-:Y:S01]  /*1ea0*/  IMAD.MOV.U32 R4, RZ, RZ, R10 ;  /* 0x000000ffff047224 */ /* 0x000fe200078e000a */
[----:B------:R-:W-:Y:S01]  /*1eb0*/  PRMT R19, R19, 0x7710, RZ ;  /* 0x0000771013137816 */ /* 0x000fe200000000ff */
[----:B------:R-:W-:-:S03]  /*1ec0*/  IMAD.U32 R10, RZ, RZ, UR4 ;  /* 0x00000004ff0a7e24 */ /* 0x000fc6000f8e00ff */
[----:B------:R-:W-:Y:S02]  /*1ed0*/  SHF.R.S32.HI R5, RZ, 0x1f, R4 ;  /* 0x0000001fff057819 */ /* 0x000fe40000011404 */
[----:B------:R-:W-:-:S03]  /*1ee0*/  IADD3 R10, PT, PT, R10, 0xa, R15 ;  /* 0x0000000a0a0a7810 */ /* 0x000fc60007ffe00f */
[----:B------:R-:W-:Y:S04]  /*1ef0*/  STS.64 [UR5+0x10], R4 ;  /* 0x00001004ff007988 */ /* 0x000fe80008000a05 */
[----:B------:R-:W-:Y:S04]  /*1f00*/  STS.U8 [R14+UR9], R19 ;  /* 0x000000130e007988 */ /* 0x000fe80008000009 */
[----:B------:R-:W-:Y:S04]  /*1f10*/  STS [R11+0x300], R10 ;  /* 0x0003000a0b007388 */ /* 0x000fe80000000800 */
[----:B------:R-:W0:Y:S02]  /*1f20*/  LDS.64 R8, [UR5+0x8] ;  /* 0x00000805ff087984 */ /* 0x000e240008000a00 */
[----:B0-----:R-:W-:-:S04]  /*1f30*/  ISETP.GE.U32.AND P0, PT, R6, R8, PT ;  /* 0x000000080600720c */ /* 0x001fc80003f06070 */
[----:B------:R-:W-:-:S13]  /*1f40*/  ISETP.GE.AND.EX P0, PT, R7, R9, PT, P0 ;  /* 0x000000090700720c */ /* 0x000fda0003f06300 */
[----:B------:R-:W-:Y:S01]  /*1f50*/  @!P0 IMAD.MOV.U32 R8, RZ, RZ, 0x1 ;  /* 0x00000001ff088424 */ /* 0x000fe200078e00ff */
[----:B------:R0:W-:Y:S01]  /*1f60*/  @!P0 STS.64 [UR5+0x8], R6 ;  /* 0x00000806ff008988 */ /* 0x0001e20008000a05 */
[----:B------:R-:W-:Y:S02]  /*1f70*/  @!P0 IMAD.MOV.U32 R12, RZ, RZ, R25 ;  /* 0x000000ffff0c8224 */ /* 0x000fe400078e0019 */
[----:B------:R-:W-:Y:S01]  /*1f80*/  @!P0 IMAD.MOV.U32 R15, RZ, RZ, R3 ;  /* 0x000000ffff0f8224 */ /* 0x000fe200078e0003 */
[----:B------:R0:W-:Y:S01]  /*1f90*/  @!P0 STS [UR5+0x34], R8 ;  /* 0x00003408ff008988 */ /* 0x0001e20008000805 */
[----:B------:R-:W-:Y:S02]  /*1fa0*/  @!P0 IMAD.MOV.U32 R14, RZ, RZ, R2 ;  /* 0x000000ffff0e8224 */ /* 0x000fe400078e0002 */
[----:B------:R-:W-:Y:S01]  /*1fb0*/  @!P0 IMAD.MOV.U32 R19, RZ, RZ, R0 ;  /* 0x000000ffff138224 */ /* 0x000fe200078e0000 */
[----:B------:R-:W-:Y:S01]  /*1fc0*/  @P0 STS [UR5+0x34], RZ ;  /* 0x000034ffff000988 */ /* 0x000fe20008000805 */
[----:B------:R-:W-:-:S02]  /*1fd0*/  @P0 IMAD.MOV.U32 R12, RZ, RZ, R25 ;  /* 0x000000ffff0c0224 */ /* 0x000fc400078e0019 */
[----:B------:R-:W-:Y:S02]  /*1fe0*/  @P0 IMAD.MOV.U32 R15, RZ, RZ, R3 ;  /* 0x000000ffff0f0224 */ /* 0x000fe400078e0003 */
[----:B------:R-:W-:Y:S02]  /*1ff0*/  @P0 IMAD.MOV.U32 R14, RZ, RZ, R2 ;  /* 0x000000ffff0e0224 */ /* 0x000fe400078e0002 */
[----:B------:R-:W-:Y:S01]  /*2000*/  @P0 IMAD.MOV.U32 R19, RZ, RZ, R0 ;  /* 0x000000ffff130224 */ /* 0x000fe200078e0000 */
[----:B0-----:R-:W-:Y:S06]  /*2010*/  BRA `(.L_x_123) ;  /* 0x0000000000187947 */ /* 0x001fec0003800000 */
.L_x_124:
[----:B------:R-:W-:Y:S02]  /*2020*/  IMAD.MOV.U32 R4, RZ, RZ, -0x1 ;  /* 0xffffffffff047424 */ /* 0x000fe400078e00ff */
[----:B------:R-:W-:Y:S02]  /*2030*/  IMAD.MOV.U32 R13, RZ, RZ, R25 ;  /* 0x000000ffff0d7224 */ /* 0x000fe400078e0019 */
[----:B------:R-:W-:Y:S01]  /*2040*/  IMAD.MOV.U32 R12, RZ, RZ, R3 ;  /* 0x000000ffff0c7224 */ /* 0x000fe200078e0003 */
[----:B------:R0:W-:Y:S01]  /*2050*/  STS [UR5+0x30], R4 ;  /* 0x00003004ff007988 */ /* 0x0001e20008000805 */
[----:B------:R-:W-:Y:S02]  /*2060*/  IMAD.MOV.U32 R15, RZ, RZ, R2 ;  /* 0x000000ffff0f7224 */ /* 0x000fe400078e0002 */
[----:B------:R-:W-:-:S07]  /*2070*/  IMAD.MOV.U32 R14, RZ, RZ, R0 ;  /* 0x000000ffff0e7224 */ /* 0x000fce00078e0000 */
.L_x_123:
[----:B------:R-:W-:Y:S05]  /*2080*/  BSYNC.RECONVERGENT B0 ;  /* 0x0000000000007941 */ /* 0x000fea0003800200 */
.L_x_122:
[----:B------:R-:W1:Y:S08]  /*2090*/  S2UR UR7, SR_CgaCtaId ;  /* 0x00000000000779c3 */ /* 0x000e700000008800 */
[----:B------:R-:W-:Y:S06]  /*20a0*/  BAR.SYNC.DEFER_BLOCKING 0x0 ;  /* 0x0000000000007b1d */ /* 0x000fec0000010000 */
[----:B------:R-:W-:-:S02]  /*20b0*/  UMOV UR5, 0x400 ;  /* 0x0000040000057882 */ /* 0x000fc40000000000 */
[----:B-1----:R-:W-:-:S09]  /*20c0*/  ULEA UR10, UR7, UR5, 0x18 ;  /* 0x00000005070a7291 */ /* 0x002fd2000f8ec0ff */
[----:B------:R-:W1:Y:S02]  /*20d0*/  LDS.64 R2, [UR10+0x30] ;  /* 0x0000300aff027984 */ /* 0x000e640008000a00 */
[----:B-1----:R-:W-:-:S13]  /*20e0*/  ISETP.NE.AND P0, PT, R2, -0x1, PT ;  /* 0xffffffff0200780c */ /* 0x002fda0003f05270 */
[----:B------:R-:W-:Y:S05]  /*20f0*/  @!P0 BRA `(.L_x_113) ;  /* 0x0000000000848947 */ /* 0x000fea0003800000 */
[----:B------:R-:W-:Y:S01]  /*2100*/  ISETP.NE.AND P0, PT, R3, 0x1, PT ;  /* 0x000000010300780c */ /* 0x000fe20003f05270 */
[----:B------:R-:W-:Y:S03]  /*2110*/  BSSY.RECONVERGENT B0, `(.L_x_125) ;  /* 0x0000016000007945 */ /* 0x000fe60003800200 */
[----:B------:R-:W-:-:S13]  /*2120*/  ISETP.GE.OR P0, PT, R26, R23, P0 ;  /* 0x000000171a00720c */ /* 0x000fda0000706670 */
[----:B------:R-:W1:Y:S04]  /*2130*/  @!P0 LDS.U8 R3, [R26+UR6] ;  /* 0x000000061a038984 */ /* 0x000e680008000000 */
[----:B-1----:R1:W-:Y:S01]  /*2140*/  @!P0 STS.U8 [R26+UR6+0x80], R3 ;  /* 0x000080031a008988 */ /* 0x0023e20008000006 */
[----:B------:R-:W-:Y:S05]  /*2150*/  @!P1 BRA `(.L_x_126) ;  /* 0x0000000000449947 */ /* 0x000fea0003800000 */
[C---:B------:R-:W-:Y:S01]  /*2160*/  ISETP.GE.AND P3, PT, R2.reuse, R26, PT ;  /* 0x0000001a0200720c */ /* 0x040fe20003f66270 */
[----:B------:R-:W-:Y:S01]  /*2170*/  IMAD.IADD R0, R2, 0x1, R26 ;  /* 0x0000000102007824 */ /* 0x000fe200078e021a */
[----:B------:R-:W-:Y:S01]  /*2180*/  LDS R5, [R20+0x100] ;  /* 0x0001000014057984 */ /* 0x000fe20000000800 */
[----:B-1----:R-:W-:-:S03]  /*2190*/  IMAD.MOV.U32 R3, RZ, RZ, RZ ;  /* 0x000000ffff037224 */ /* 0x002fc600078e00ff */
[----:B------:R-:W-:Y:S02]  /*21a0*/  ISETP.GE.AND P0, PT, R0, R23, PT ;  /* 0x000000170000720c */ /* 0x000fe40003f06270 */
[----:B------:R-:W-:Y:S05]  /*21b0*/  LDS R0, [UR10+0x10] ;  /* 0x0000100aff007984 */ /* 0x000fea0008000800 */
[----:B------:R-:W-:-:S05]  /*21c0*/  VOTEU.ANY UP1, P3 ;  /* 0x0000000000ff7886 */ /* 0x000fca0001820100 */
[----:B------:R-:W-:Y:S01]  /*21d0*/  @UP1 UIADD3 UR9, UPT, UPT, UR5, 0x40, URZ ;  /* 0x0000004005091890 */ /* 0x000fe2000fffe0ff */
[----:B0-----:R-:W-:-:S03]  /*21e0*/  @!P0 IMAD.IADD R4, R21, 0x1, R2 ;  /* 0x0000000115048824 */ /* 0x001fc600078e0202 */
[----:B------:R-:W-:Y:S02]  /*21f0*/  @UP1 ULEA UR9, UR7, UR9, 0x18 ;  /* 0x0000000907091291 */ /* 0x000fe4000f8ec0ff */
[----:B------:R-:W-:Y:S04]  /*2200*/  @!P0 LDS.S8 R3, [R4] ;  /* 0x0000000004038984 */ /* 0x000fe80000000200 */
[----:B------:R-:W-:-:S06]  /*2210*/  @P3 IADD3 R2, PT, PT, R2, UR9, -R26 ;  /* 0x0000000902023c10 */ /* 0x000fcc000fffe81a */
[----:B------:R-:W0:Y:S02]  /*2220*/  @P3 LDS.S8 R2, [R2] ;  /* 0x0000000002023984 */ /* 0x000e240000000200 */
[----:B0-----:R-:W-:-:S04]  /*2230*/  @P3 IMAD.IADD R3, R3, 0x1, R2 ;  /* 0x0000000103033824 */ /* 0x001fc800078e0202 */
[----:B------:R-:W-:-:S04]  /*2240*/  IMAD R0, R0, R3, RZ ;  /* 0x0000000300007224 */ /* 0x000fc800078e02ff */
[----:B------:R-:W-:-:S05]  /*2250*/  IMAD R5, R0, -0x2, R5 ;  /* 0xfffffffe00057824 */ /* 0x000fca00078e0205 */
[----:B------:R2:W-:Y:S02]  /*2260*/  STS [R20+0x100], R5 ;  /* 0x0001000514007388 */ /* 0x0005e40000000800 */
.L_x_126:
[----:B------:R-:W-:Y:S05]  /*2270*/  BSYNC.RECONVERGENT B0 ;  /* 0x0000000000007941 */ /* 0x000fea0003800200 */
.L_x_125:
[----:B------:R-:W3:Y:S01]  /*2280*/  LDCU UR9, c[0x0][0x384] ;  /* 0x00007080ff0977ac */ /* 0x000ee20008000800 */
[----:B------:R-:W-:Y:S02]  /*2290*/  IMAD.MOV.U32 R0, RZ, RZ, R14 ;  /* 0x000000ffff007224 */ /* 0x000fe400078e000e */
[----:B------:R-:W-:Y:S01]  /*22a0*/  IMAD.MOV.U32 R2, RZ, RZ, R15 ;  /* 0x000000ffff027224 */ /* 0x000fe200078e000f */
[----:B------:R-:W-:Y:S01]  /*22b0*/  UIADD3 UR4, UPT, UPT, UR4, 0x1, URZ ;  /* 0x0000000104047890 */ /* 0x000fe2000fffe0ff */
[----:B-1----:R-:W-:Y:S02]  /*22c0*/  IMAD.MOV.U32 R3, RZ, RZ, R12 ;  /* 0x000000ffff037224 */ /* 0x002fe400078e000c */
[----:B------:R-:W-:Y:S01]  /*22d0*/  IMAD.MOV.U32 R25, RZ, RZ, R13 ;  /* 0x000000ffff197224 */ /* 0x000fe200078e000d */
[----:B---3--:R-:W-:Y:S01]  /*22e0*/  UISETP.NE.AND UP1, UPT, UR4, UR9, UPT ;  /* 0x000000090400728c */ /* 0x008fe2000bf25270 */
[----:B------:R-:W-:Y:S08]  /*22f0*/  BAR.SYNC.DEFER_BLOCKING 0x0 ;  /* 0x0000000000007b1d */ /* 0x000ff00000010000 */
[----:B------:R-:W-:Y:S05]  /*2300*/  BRA.U UP1, `(.L_x_127) ;  /* 0xffffffe901a07547 */ /* 0x000fea000b83ffff */
.L_x_113:
[----:B------:R-:W-:Y:S01]  /*2310*/  ISETP.GE.AND P0, PT, R26, R23, PT ;  /* 0x000000171a00720c */ /* 0x000fe20003f06270 */
[----:B---3--:R-:W3:Y:S01]  /*2320*/  S2R R3, SR_TID.X ;  /* 0x0000000000037919 */ /* 0x008ee20000002100 */
[----:B------:R-:W4:Y:S11]  /*2330*/  LDCU.64 UR16, c[0x0][0x388] ;  /* 0x00007100ff1077ac */ /* 0x000f360008000a00 */
[----:B--2---:R-:W2:Y:S01]  /*2340*/  @!P0 LDS.U8 R5, [R26+UR6+0x80] ;  /* 0x000080061a058984 */ /* 0x004ea20008000000 */
[----:B---3--:R-:W-:-:S05]  /*2350*/  IMAD R3, R24, 0x80, R3 ;  /* 0x0000008018037824 */ /* 0x008fca00078e0203 */
[----:B----4-:R-:W-:-:S05]  /*2360*/  IADD3 R2, P1, PT, R3, UR16, RZ ;  /* 0x0000001003027c10 */ /* 0x010fca000ff3e0ff */
[----:B------:R-:W-:-:S05]  /*2370*/  IMAD.X R3, RZ, RZ, UR17, P1 ;  /* 0x00000011ff037e24 */ /* 0x000fca00088e06ff */
[----:B--2---:R2:W-:Y:S01]  /*2380*/  @!P0 STG.E.U8 desc[UR12][R2.64], R5 ;  /* 0x0000000502008986 */ /* 0x0045e2000c10110c */
[----:B------:R-:W-:Y:S05]  /*2390*/  @P4 EXIT ;  /* 0x000000000000494d */ /* 0x000fea0003800000 */
[----:B------:R-:W-:Y:S01]  /*23a0*/  ULEA UR4, UR7, UR5, 0x18 ;  /* 0x0000000507047291 */ /* 0x000fe2000f8ec0ff */
[----:B0-2---:R-:W0:Y:S08]  /*23b0*/  LDC.64 R4, c[0x0][0x390] ;  /* 0x0000e400ff047b82 */ /* 0x005e300000000a00 */
[----:B------:R-:W2:Y:S01]  /*23c0*/  LDS.64 R2, [UR4+0x8] ;  /* 0x00000804ff027984 */ /* 0x000ea20008000a00 */
[----:B------:R-:W3:Y:S01]  /*23d0*/  LDC.64 R6, c[0x0][0x398] ;  /* 0x0000e600ff067b82 */ /* 0x000ee20000000a00 */
[----:B0-----:R-:W-:-:S04]  /*23e0*/  IMAD.WIDE.U32 R4, R24, 0x8, R4 ;  /* 0x0000000818047825 */ /* 0x001fc800078e0004 */
[----:B---3--:R-:W-:Y:S01]  /*23f0*/  IMAD.WIDE.U32 R6, R24, 0x30, R6 ;  /* 0x0000003018067825 */ /* 0x008fe200078e0006 */
[----:B--2---:R-:W-:Y:S04]  /*2400*/  STG.E.64 desc[UR12][R4.64], R2 ;  /* 0x0000000204007986 */ /* 0x004fe8000c101b0c */
[----:B-----5:R-:W-:Y:S04]  /*2410*/  STG.E.64 desc[UR12][R6.64], R18 ;  /* 0x0000001206007986 */ /* 0x020fe8000c101b0c */
[----:B------:R-:W-:Y:S04]  /*2420*/  STG.E.64 desc[UR12][R6.64+0x8], R14 ;  /* 0x0000080e06007986 */ /* 0x000fe8000c101b0c */
[----:B------:R-:W-:Y:S04]  /*2430*/  STG.E.64 desc[UR12][R6.64+0x10], R12 ;  /* 0x0000100c06007986 */ /* 0x000fe8000c101b0c */
[----:B------:R-:W-:Y:S04]  /*2440*/  STG.E.64 desc[UR12][R6.64+0x18], R16 ;  /* 0x0000181006007986 */ /* 0x000fe8000c101b0c */
[----:B------:R-:W-:Y:S04]  /*2450*/  STG.E.64 desc[UR12][R6.64+0x28], R30 ;  /* 0x0000281e06007986 */ /* 0x000fe8000c101b0c */
[----:B------:R-:W-:Y:S01]  /*2460*/  STG.E desc[UR12][R6.64+0x20], R22 ;  /* 0x0000201606007986 */ /* 0x000fe2000c10190c */
[----:B------:R-:W-:Y:S05]  /*2470*/  EXIT ;  /* 0x000000000000794d */ /* 0x000fea0003800000 */
.L_x_128:
        /* <DEDUP_REMOVED lines=16> */
.L_x_145:


//--------------------- .text._Z11init_kerneliPaP17curandStateXORWOWm --------------------------
	.section	.text._Z11init_kerneliPaP17curandStateXORWOWm,"ax",@progbits
	.align	128
        .global         _Z11init_kerneliPaP17curandStateXORWOWm
        .type           _Z11init_kerneliPaP17curandStateXORWOWm,@function
        .size           _Z11init_kerneliPaP17curandStateXORWOWm,(.L_x_146 - _Z11init_kerneliPaP17curandStateXORWOWm)
        .other          _Z11init_kerneliPaP17curandStateXORWOWm,@"STO_CUDA_ENTRY STV_DEFAULT"
_Z11init_kerneliPaP17curandStateXORWOWm:
.text._Z11init_kerneliPaP17curandStateXORWOWm:
        /* <DEDUP_REMOVED lines=8> */
[----:B------:R-:W1:Y:S01]  /*0080*/  LDCU.64 UR8, c[0x0][0x358] ;  /* 0x00006b00ff0877ac */ /* 0x000e620008000a00 */
[----:B------:R-:W-:Y:S01]  /*0090*/  ISETP.NE.AND P0, PT, R0, RZ, PT ;  /* 0x000000ff0000720c */ /* 0x000fe20003f05270 */
[----:B------:R-:W-:Y:S05]  /*00a0*/  BSSY.RECONVERGENT B0, `(.L_x_129) ;  /* 0x00000e6000007945 */ /* 0x000fea0003800200 */
[----:B------:R-:W2:Y:S01]  /*00b0*/  LDC.64 R2, c[0x0][0x390] ;  /* 0x0000e400ff027b82 */ /* 0x000ea20000000a00 */
[----:B0-----:R-:W-:Y:S02]  /*00c0*/  LOP3.LUT R4, R4, 0xaad26b49, RZ, 0x3c, !PT ;  /* 0xaad26b4904047812 */ /* 0x001fe400078e3cff */
[----:B------:R-:W-:-:S03]  /*00d0*/  LOP3.LUT R6, R5, 0xf7dcefdd, RZ, 0x3c, !PT ;  /* 0xf7dcefdd05067812 */ /* 0x000fc600078e3cff */
[----:B------:R-:W-:Y:S02]  /*00e0*/  IMAD R5, R4, 0x4182bed5, RZ ;  /* 0x4182bed504057824 */ /* 0x000fe400078e02ff */
[----:B------:R-:W-:Y:S02]  /*00f0*/  IMAD R6, R6, -0x658354e5, RZ ;  /* 0x9a7cab1b06067824 */ /* 0x000fe400078e02ff */
[C---:B------:R-:W-:Y:S02]  /*0100*/  VIADD R9, R5.reuse, 0x75bcd15 ;  /* 0x075bcd1505097836 */ /* 0x040fe40000000000 */
[----:B------:R-:W-:Y:S01]  /*0110*/  VIADD R7, R6, 0x1f123bb5 ;  /* 0x1f123bb506077836 */ /* 0x000fe20000000000 */
[C---:B------:R-:W-:Y:S01]  /*0120*/  IADD3 R8, PT, PT, R5.reuse, 0x64f0c9, R6 ;  /* 0x0064f0c905087810 */ /* 0x040fe20007ffe006 */
[----:B--2---:R-:W-:Y:S01]  /*0130*/  IMAD.WIDE R2, R0, 0x30, R2 ;  /* 0x0000003000027825 */ /* 0x004fe200078e0202 */
[----:B------:R-:W-:Y:S02]  /*0140*/  LOP3.LUT R4, R6, 0x5491333, RZ, 0x3c, !PT ;  /* 0x0549133306047812 */ /* 0x000fe400078e3cff */
[C---:B------:R-:W-:Y:S01]  /*0150*/  LOP3.LUT R6, R5.reuse, 0x159a55e5, RZ, 0x3c, !PT ;  /* 0x159a55e505067812 */ /* 0x040fe200078e3cff */
[----:B------:R-:W-:Y:S01]  /*0160*/  VIADD R5, R5, 0x583f19 ;  /* 0x00583f1905057836 */ /* 0x000fe20000000000 */
[----:B-1----:R0:W-:Y:S04]  /*0170*/  STG.E.64 desc[UR8][R2.64], R8 ;  /* 0x0000000802007986 */ /* 0x0021e8000c101b08 */
[----:B------:R0:W-:Y:S04]  /*0180*/  STG.E.64 desc[UR8][R2.64+0x8], R6 ;  /* 0x0000080602007986 */ /* 0x0001e8000c101b08 */
[----:B------:R0:W-:Y:S01]  /*0190*/  STG.E.64 desc[UR8][R2.64+0x10], R4 ;  /* 0x0000100402007986 */ /* 0x0001e2000c101b08 */
[----:B------:R-:W-:Y:S05]  /*01a0*/  @!P0 BRA `(.L_x_130) ;  /* 0x0000000c00548947 */ /* 0x000fea0003800000 */
[----:B------:R-:W-:Y:S01]  /*01b0*/  BSSY.RECONVERGENT B1, `(.L_x_131) ;  /* 0x00000d1000017945 */ /* 0x000fe20003800200 */
[--C-:B------:R-:W-:Y:S01]  /*01c0*/  SHF.R.S32.HI R12, RZ, 0x1f, R0.reuse ;  /* 0x0000001fff0c7819 */ /* 0x100fe20000011400 */
[----:B------:R-:W-:Y:S02]  /*01d0*/  IMAD.MOV.U32 R13, RZ, RZ, R0 ;  /* 0x000000ffff0d7224 */ /* 0x000fe400078e0000 */
[----:B------:R-:W-:-:S07]  /*01e0*/  IMAD.MOV.U32 R14, RZ, RZ, RZ ;  /* 0x000000ffff0e7224 */ /* 0x000fce00078e00ff */
.L_x_137:
[----:B------:R-:W-:Y:S01]  /*01f0*/  LOP3.LUT R15, R13, 0x3, RZ, 0xc0, !PT ;  /* 0x000000030d0f7812 */ /* 0x000fe200078ec0ff */
[----:B------:R-:W-:Y:S03]  /*0200*/  BSSY.RECONVERGENT B2, `(.L_x_132) ;  /* 0x00000c5000027945 */ /* 0x000fe60003800200 */
[----:B------:R-:W-:-:S04]  /*0210*/  ISETP.NE.U32.AND P0, PT, R15, RZ, PT ;  /* 0x000000ff0f00720c */ /* 0x000fc80003f05070 */
[----:B------:R-:W-:-:S13]  /*0220*/  ISETP.NE.AND.EX P0, PT, RZ, RZ, PT, P0 ;  /* 0x000000ffff00720c */ /* 0x000fda0003f05300 */
[----:B-1----:R-:W-:Y:S05]  /*0230*/  @!P0 BRA `(.L_x_133) ;  /* 0x0000000c00048947 */ /* 0x002fea0003800000 */
[----:B0-----:R-:W0:Y:S01]  /*0240*/  LDC.64 R8, c[0x4][RZ] ;  /* 0x01000000ff087b82 */ /* 0x001e220000000a00 */
[----:B------:R-:W-:Y:S02]  /*0250*/  IMAD.MOV.U32 R16, RZ, RZ, RZ ;  /* 0x000000ffff107224 */ /* 0x000fe400078e00ff */
[----:B0-----:R-:W-:-:S07]  /*0260*/  IMAD.WIDE.U32 R8, R14, 0xc80, R8 ;  /* 0x00000c800e087825 */ /* 0x001fce00078e0008 */
.L_x_136:
[----:B-1----:R-:W-:Y:S01]  /*0270*/  IMAD.MOV.U32 R17, RZ, RZ, RZ ;  /* 0x000000ffff117224 */ /* 0x002fe200078e00ff */
[----:B------:R-:W-:Y:S01]  /*0280*/  CS2R R6, SRZ ;  /* 0x0000000000067805 */ /* 0x000fe2000001ff00 */
[----:B------:R-:W-:Y:S01]  /*0290*/  IMAD.MOV.U32 R19, RZ, RZ, RZ ;  /* 0x000000ffff137224 */ /* 0x000fe200078e00ff */
[----:B------:R-:W-:-:S07]  /*02a0*/  CS2R R4, SRZ ;  /* 0x0000000000047805 */ /* 0x000fce000001ff00 */
.L_x_135:
[----:B------:R-:W-:-:S05]  /*02b0*/  IMAD.WIDE.U32 R10, R19, 0x4, R2 ;  /* 0x00000004130a7825 */ /* 0x000fca00078e0002 */
[----:B------:R0:W5:Y:S01]  /*02c0*/  LDG.E R18, desc[UR8][R10.64+0x4] ;  /* 0x000004080a127981 */ /* 0x000162000c1e1900 */
[----:B------:R-:W-:Y:S02]  /*02d0*/  IMAD.SHL.U32 R20, R19, 0x20, RZ ;  /* 0x0000002013147824 */ /* 0x000fe400078e00ff */
[----:B------:R-:W-:-:S07]  /*02e0*/  IMAD.MOV.U32 R21, RZ, RZ, RZ ;  /* 0x000000ffff157224 */ /* 0x000fce00078e00ff */
.L_x_134:
[----:B-----5:R-:W-:Y:S01]  /*02f0*/  SHF.R.U32.HI R24, RZ, R21, R18 ;  /* 0x00000015ff187219 */ /* 0x020fe20000011612 */
[----:B0-----:R-:W-:-:S03]  /*0300*/  IMAD.IADD R10, R20, 0x1, R21 ;  /* 0x00000001140a7824 */ /* 0x001fc600078e0215 */
[----:B------:R-:W-:-:S04]  /*0310*/  LOP3.LUT R11, R24, 0x1, RZ, 0xc0, !PT ;  /* 0x00000001180b7812 */ /* 0x000fc800078ec0ff */
[----:B------:R-:W-:Y:S01]  /*0320*/  ISETP.NE.U32.AND P0, PT, R11, 0x1, PT ;  /* 0x000000010b00780c */ /* 0x000fe20003f05070 */
[----:B------:R-:W-:-:S03]  /*0330*/  IMAD R11, R10, 0x5, RZ ;  /* 0x000000050a0b7824 */ /* 0x000fc600078e02ff */
[----:B------:R-:W-:Y:S01]  /*0340*/  R2P PR, R24, 0x7e ;  /* 0x0000007e18007804 */ /* 0x000fe20000000000 */
[----:B------:R-:W-:-:S08]  /*0350*/  IMAD.WIDE.U32 R10, R11, 0x4, R8 ;  /* 0x000000040b0a7825 */ /* 0x000fd000078e0008 */
[----:B------:R-:W2:Y:S04]  /*0360*/  @!P0 LDG.E R22, desc[UR8][R10.64+0x10] ;  /* 0x000010080a168981 */ /* 0x000ea8000c1e1900 */
[----:B------:R-:W3:Y:S04]  /*0370*/  @P1 LDG.E R26, desc[UR8][R10.64+0x24] ;  /* 0x000024080a1a1981 */ /* 0x000ee8000c1e1900 */
[----:B------:R-:W4:Y:S04]  /*0380*/  @P2 LDG.E R28, desc[UR8][R10.64+0x38] ;  /* 0x000038080a1c2981 */ /* 0x000f28000c1e1900 */
[----:B------:R-:W4:Y:S04]  /*0390*/  @P3 LDG.E R23, desc[UR8][R10.64+0x4c] ;  /* 0x00004c080a173981 */ /* 0x000f28000c1e1900 */
[----:B------:R-:W4:Y:S01]  /*03a0*/  @P1 LDG.E R25, desc[UR8][R10.64+0x20] ;  /* 0x000020080a191981 */ /* 0x000f22000c1e1900 */
[----:B--2---:R-:W-:-:S03]  /*03b0*/  @!P0 LOP3.LUT R7, R7, R22, RZ, 0x3c, !PT ;  /* 0x0000001607078212 */ /* 0x004fc600078e3cff */
[----:B------:R-:W2:Y:S01]  /*03c0*/  @!P0 LDG.E R22, desc[UR8][R10.64] ;  /* 0x000000080a168981 */ /* 0x000ea2000c1e1900 */
[----:B---3--:R-:W-:-:S03]  /*03d0*/  @P1 LOP3.LUT R7, R7, R26, RZ, 0x3c, !PT ;  /* 0x0000001a07071212 */ /* 0x008fc600078e3cff */
[----:B------:R-:W3:Y:S01]  /*03e0*/  @P4 LDG.E R26, desc[UR8][R10.64+0x60] ;  /* 0x000060080a1a4981 */ /* 0x000ee2000c1e1900 */
[----:B----4-:R-:W-:-:S03]  /*03f0*/  @P2 LOP3.LUT R7, R7, R28, RZ, 0x3c, !PT ;  /* 0x0000001c07072212 */ /* 0x010fc600078e3cff */
[----:B------:R-:W4:Y:S01]  /*0400*/  @P5 LDG.E R28, desc[UR8][R10.64+0x74] ;  /* 0x000074080a1c5981 */ /* 0x000f22000c1e1900 */
[----:B------:R-:W-:-:S03]  /*0410*/  @P3 LOP3.LUT R7, R7, R23, RZ, 0x3c, !PT ;  /* 0x0000001707073212 */ /* 0x000fc600078e3cff */
[----:B------:R-:W4:Y:S01]  /*0420*/  @!P0 LDG.E R23, desc[UR8][R10.64+0x4] ;  /* 0x000004080a178981 */ /* 0x000f22000c1e1900 */
[----:B--2---:R-:W-:-:S03]  /*0430*/  @!P0 LOP3.LUT R17, R17, R22, RZ, 0x3c, !PT ;  /* 0x0000001611118212 */ /* 0x004fc600078e3cff */
[----:B------:R-:W2:Y:S01]  /*0440*/  @!P0 LDG.E R22, desc[UR8][R10.64+0x8] ;  /* 0x000008080a168981 */ /* 0x000ea2000c1e1900 */
[----:B---3--:R-:W-:-:S03]  /*0450*/  @P4 LOP3.LUT R7, R7, R26, RZ, 0x3c, !PT ;  /* 0x0000001a07074212 */ /* 0x008fc600078e3cff */
[----:B------:R-:W3:Y:S01]  /*0460*/  @P1 LDG.E R26, desc[UR8][R10.64+0x14] ;  /* 0x000014080a1a1981 */ /* 0x000ee2000c1e1900 */
[----:B----4-:R-:W-:-:S03]  /*0470*/  @!P0 LOP3.LUT R4, R4, R23, RZ, 0x3c, !PT ;  /* 0x0000001704048212 */ /* 0x010fc600078e3cff */
[----:B------:R-:W4:Y:S01]  /*0480*/  @!P0 LDG.E R23, desc[UR8][R10.64+0xc] ;  /* 0x00000c080a178981 */ /* 0x000f22000c1e1900 */
[----:B--2---:R-:W-:-:S03]  /*0490*/  @!P0 LOP3.LUT R5, R5, R22, RZ, 0x3c, !PT ;  /* 0x0000001605058212 */ /* 0x004fc600078e3cff */
[----:B------:R-:W2:Y:S01]  /*04a0*/  @P1 LDG.E R22, desc[UR8][R10.64+0x1c] ;  /* 0x00001c080a161981 */ /* 0x000ea2000c1e1900 */
[----:B---3--:R-:W-:-:S03]  /*04b0*/  @P1 LOP3.LUT R17, R17, R26, RZ, 0x3c, !PT ;  /* 0x0000001a11111212 */ /* 0x008fc600078e3cff */
[----:B------:R-:W3:Y:S01]  /*04c0*/  @P2 LDG.E R26, desc[UR8][R10.64+0x28] ;  /* 0x000028080a1a2981 */ /* 0x000ee2000c1e1900 */
[----:B----4-:R-:W-:-:S03]  /*04d0*/  @!P0 LOP3.LUT R6, R6, R23, RZ, 0x3c, !PT ;  /* 0x0000001706068212 */ /* 0x010fc600078e3cff */
[----:B------:R-:W4:Y:S01]  /*04e0*/  @P1 LDG.E R23, desc[UR8][R10.64+0x18] ;  /* 0x000018080a171981 */ /* 0x000f22000c1e1900 */
[----:B------:R-:W-:-:S03]  /*04f0*/  @P1 LOP3.LUT R6, R6, R25, RZ, 0x3c, !PT ;  /* 0x0000001906061212 */ /* 0x000fc600078e3cff */
[----:B------:R-:W4:Y:S01]  /*0500*/  @P2 LDG.E R25, desc[UR8][R10.64+0x34] ;  /* 0x000034080a192981 */ /* 0x000f22000c1e1900 */
[----:B--2---:R-:W-:-:S03]  /*0510*/  @P1 LOP3.LUT R5, R5, R22, RZ, 0x3c, !PT ;  /* 0x0000001605051212 */ /* 0x004fc600078e3cff */
[----:B------:R-:W2:Y:S01]  /*0520*/  @P2 LDG.E R22, desc[UR8][R10.64+0x30] ;  /* 0x000030080a162981 */ /* 0x000ea2000c1e1900 */
[----:B---3--:R-:W-:-:S03]  /*0530*/  @P2 LOP3.LUT R17, R17, R26, RZ, 0x3c, !PT ;  /* 0x0000001a11112212 */ /* 0x008fc600078e3cff */
[----:B------:R-:W3:Y:S01]  /*0540*/  @P3 LDG.E R26, desc[UR8][R10.64+0x3c] ;  /* 0x00003c080a1a3981 */ /* 0x000ee2000c1e1900 */
[----:B----4-:R-:W-:-:S03]  /*0550*/  @P1 LOP3.LUT R4, R4, R23, RZ, 0x3c, !PT ;  /* 0x0000001704041212 */ /* 0x010fc600078e3cff */
        /* <DEDUP_REMOVED lines=25> */
[----:B------:R-:W-:Y:S02]  /*06f0*/  LOP3.LUT P0, RZ, R24, 0x80, RZ, 0xc0, !PT ;  /* 0x0000008018ff7812 */ /* 0x000fe4000780c0ff */
[----:B------:R-:W-:Y:S02]  /*0700*/  @P5 LOP3.LUT R6, R6, R25, RZ, 0x3c, !PT ;  /* 0x0000001906065212 */ /* 0x000fe400078e3cff */
[----:B------:R-:W4:Y:S01]  /*0710*/  @P6 LDG.E R25, desc[UR8][R10.64+0x84] ;  /* 0x000084080a196981 */ /* 0x000f22000c1e1900 */
[----:B--2---:R-:W-:-:S03]  /*0720*/  @P5 LOP3.LUT R5, R5, R22, RZ, 0x3c, !PT ;  /* 0x0000001605055212 */ /* 0x004fc600078e3cff */
[----:B------:R-:W2:Y:S01]  /*0730*/  @P6 LDG.E R22, desc[UR8][R10.64+0x80] ;  /* 0x000080080a166981 */ /* 0x000ea2000c1e1900 */
[----:B---3--:R-:W-:-:S04]  /*0740*/  @P6 LOP3.LUT R17, R17, R26, RZ, 0x3c, !PT ;  /* 0x0000001a11116212 */ /* 0x008fc800078e3cff */
[----:B------:R-:W3:Y:S01]  /*0750*/  @P0 LDG.E R26, desc[UR8][R10.64+0x8c] ;  /* 0x00008c080a1a0981 */ /* 0x000ee2000c1e1900 */
[----:B----4-:R-:W-:-:S03]  /*0760*/  @P5 LOP3.LUT R4, R4, R23, RZ, 0x3c, !PT ;  /* 0x0000001704045212 */ /* 0x010fc600078e3cff */
[----:B------:R-:W4:Y:S01]  /*0770*/  @P6 LDG.E R23, desc[UR8][R10.64+0x7c] ;  /* 0x00007c080a176981 */ /* 0x000f22000c1e1900 */
[----:B------:R-:W-:-:S03]  /*0780*/  @P5 LOP3.LUT R7, R7, R28, RZ, 0x3c, !PT ;  /* 0x0000001c07075212 */ /* 0x000fc600078e3cff */
        /* <DEDUP_REMOVED lines=9> */
[----:B------:R-:W-:Y:S02]  /*0820*/  @P6 LOP3.LUT R7, R7, R28, RZ, 0x3c, !PT ;  /* 0x0000001c07076212 */ /* 0x000fe400078e3cff */
[----:B------:R-:W-:Y:S02]  /*0830*/  @P0 LOP3.LUT R6, R6, R25, RZ, 0x3c, !PT ;  /* 0x0000001906060212 */ /* 0x000fe400078e3cff */
[----:B--2---:R-:W-:Y:S02]  /*0840*/  @P0 LOP3.LUT R5, R5, R22, RZ, 0x3c, !PT ;  /* 0x0000001605050212 */ /* 0x004fe400078e3cff */
[----:B---3--:R-:W-:Y:S02]  /*0850*/  @P0 LOP3.LUT R7, R7, R26, RZ, 0x3c, !PT ;  /* 0x0000001a07070212 */ /* 0x008fe400078e3cff */
[----:B----4-:R-:W-:Y:S02]  /*0860*/  @P0 LOP3.LUT R4, R4, R23, RZ, 0x3c, !PT ;  /* 0x0000001704040212 */ /* 0x010fe400078e3cff */
[----:B------:R-:W-:-:S13]  /*0870*/  R2P PR, R24.B1, 0x7f ;  /* 0x0000007f18007804 */ /* 0x000fda0000001000 */
[----:B------:R-:W2:Y:S04]  /*0880*/  @P0 LDG.E R22, desc[UR8][R10.64+0xa0] ;  /* 0x0000a0080a160981 */ /* 0x000ea8000c1e1900 */
[----:B------:R-:W3:Y:S04]  /*0890*/  @P1 LDG.E R28, desc[UR8][R10.64+0xb4] ;  /* 0x0000b4080a1c1981 */ /* 0x000ee8000c1e1900 */
[----:B------:R-:W4:Y:S04]  /*08a0*/  @P0 LDG.E R23, desc[UR8][R10.64+0xa4] ;  /* 0x0000a4080a170981 */ /* 0x000f28000c1e1900 */
[----:B------:R-:W4:Y:S04]  /*08b0*/  @P0 LDG.E R26, desc[UR8][R10.64+0xa8] ;  /* 0x0000a8080a1a0981 */ /* 0x000f28000c1e1900 */
        /* <DEDUP_REMOVED lines=8> */
[----:B------:R-:W2:Y:S01]  /*0940*/  @P2 LDG.E R26, desc[UR8][R10.64+0xc8] ;  /* 0x0000c8080a1a2981 */ /* 0x000ea2000c1e1900 */
[----:B------:R-:W-:-:S03]  /*0950*/  @P0 LOP3.LUT R6, R6, R25, RZ, 0x3c, !PT ;  /* 0x0000001906060212 */ /* 0x000fc600078e3cff */
[----:B------:R-:W2:Y:S01]  /*0960*/  @P2 LDG.E R25, desc[UR8][R10.64+0xcc] ;  /* 0x0000cc080a192981 */ /* 0x000ea2000c1e1900 */
[----:B---3--:R-:W-:Y:S02]  /*0970*/  @P0 LOP3.LUT R7, R7, R28, RZ, 0x3c, !PT ;  /* 0x0000001c07070212 */ /* 0x008fe400078e3cff */
[----:B------:R-:W-:Y:S02]  /*0980*/  LOP3.LUT P0, RZ, R24, 0x8000, RZ, 0xc0, !PT ;  /* 0x0000800018ff7812 */ /* 0x000fe4000780c0ff */
[----:B----4-:R-:W-:Y:S01]  /*0990*/  @P1 LOP3.LUT R4, R4, R23, RZ, 0x3c, !PT ;  /* 0x0000001704041212 */ /* 0x010fe200078e3cff */
[----:B------:R-:W3:Y:S01]  /*09a0*/  @P1 LDG.E R24, desc[UR8][R10.64+0xc4] ;  /* 0x0000c4080a181981 */ /* 0x000ee2000c1e1900 */
[----:B--2---:R-:W-:-:S03]  /*09b0*/  @P1 LOP3.LUT R5, R5, R22, RZ, 0x3c, !PT ;  /* 0x0000001605051212 */ /* 0x004fc600078e3cff */
[----:B------:R-:W2:Y:S01]  /*09c0*/  @P1 LDG.E R23, desc[UR8][R10.64+0xc0] ;  /* 0x0000c0080a171981 */ /* 0x000ea2000c1e1900 */
[----:B------:R-:W-:-:S03]  /*09d0*/  @P2 LOP3.LUT R17, R17, R26, RZ, 0x3c, !PT ;  /* 0x0000001a11112212 */ /* 0x000fc600078e3cff */
[----:B------:R-:W4:Y:S04]  /*09e0*/  @P3 LDG.E R26, desc[UR8][R10.64+0xdc] ;  /* 0x0000dc080a1a3981 */ /* 0x000f28000c1e1900 */
[----:B------:R-:W4:Y:S01]  /*09f0*/  @P2 LDG.E R22, desc[UR8][R10.64+0xd0] ;  /* 0x0000d0080a162981 */ /* 0x000f22000c1e1900 */
[----:B------:R-:W-:-:S03]  /*0a00*/  @P2 LOP3.LUT R4, R4, R25, RZ, 0x3c, !PT ;  /* 0x0000001904042212 */ /* 0x000fc600078e3cff */
[----:B------:R-:W4:Y:S04]  /*0a10*/  @P3 LDG.E R25, desc[UR8][R10.64+0xe0] ;  /* 0x0000e0080a193981 */ /* 0x000f28000c1e1900 */
[----:B------:R-:W4:Y:S01]  /*0a20*/  @P0 LDG.E R27, desc[UR8][R10.64+0x138] ;  /* 0x000138080a1b0981 */ /* 0x000f22000c1e1900 */
[----:B---3--:R-:W-:-:S03]  /*0a30*/  @P1 LOP3.LUT R7, R7, R24, RZ, 0x3c, !PT ;  /* 0x0000001807071212 */ /* 0x008fc600078e3cff */
[----:B------:R-:W3:Y:S01]  /*0a40*/  @P2 LDG.E R24, desc[UR8][R10.64+0xd8] ;  /* 0x0000d8080a182981 */ /* 0x000ee2000c1e1900 */
[----:B--2---:R-:W-:-:S03]  /*0a50*/  @P1 LOP3.LUT R6, R6, R23, RZ, 0x3c, !PT ;  /* 0x0000001706061212 */ /* 0x004fc600078e3cff */
[----:B------:R-:W2:Y:S01]  /*0a60*/  @P2 LDG.E R23, desc[UR8][R10.64+0xd4] ;  /* 0x0000d4080a172981 */ /* 0x000ea2000c1e1900 */
[----:B----4-:R-:W-:-:S03]  /*0a70*/  @P3 LOP3.LUT R17, R17, R26, RZ, 0x3c, !PT ;  /* 0x0000001a11113212 */ /* 0x010fc600078e3cff */
[----:B------:R-:W4:Y:S01]  /*0a80*/  @P4 LDG.E R26, desc[UR8][R10.64+0xf0] ;  /* 0x0000f0080a1a4981 */ /* 0x000f22000c1e1900 */
[----:B------:R-:W-:-:S03]  /*0a90*/  @P2 LOP3.LUT R5, R5, R22, RZ, 0x3c, !PT ;  /* 0x0000001605052212 */ /* 0x000fc600078e3cff */
[----:B------:R-:W4:Y:S01]  /*0aa0*/  @P3 LDG.E R22, desc[UR8][R10.64+0xe4] ;  /* 0x0000e4080a163981 */ /* 0x000f22000c1e1900 */
[----:B------:R-:W-:-:S03]  /*0ab0*/  @P3 LOP3.LUT R4, R4, R25, RZ, 0x3c, !PT ;  /* 0x0000001904043212 */ /* 0x000fc600078e3cff */
        /* <DEDUP_REMOVED lines=39> */
[----:B------:R-:W-:-:S05]  /*0d30*/  VIADD R21, R21, 0x10 ;  /* 0x0000001015157836 */ /* 0x000fca0000000000 */
[----:B------:R-:W-:Y:S02]  /*0d40*/  ISETP.NE.AND P1, PT, R21, 0x20, PT ;  /* 0x000000201500780c */ /* 0x000fe40003f25270 */
[----:B------:R-:W-:Y:S02]  /*0d50*/  @P0 LOP3.LUT R4, R4, R25, RZ, 0x3c, !PT ;  /* 0x0000001904040212 */ /* 0x000fe400078e3cff */
[----:B---3--:R-:W-:Y:S02]  /*0d60*/  @P6 LOP3.LUT R7, R7, R24, RZ, 0x3c, !PT ;  /* 0x0000001807076212 */ /* 0x008fe400078e3cff */
[----:B--2---:R-:W-:Y:S02]  /*0d70*/  @P6 LOP3.LUT R6, R6, R23, RZ, 0x3c, !PT ;  /* 0x0000001706066212 */ /* 0x004fe400078e3cff */
[----:B----4-:R-:W-:Y:S02]  /*0d80*/  @P0 LOP3.LUT R7, R7, R26, RZ, 0x3c, !PT ;  /* 0x0000001a07070212 */ /* 0x010fe400078e3cff */
[----:B------:R-:W-:-:S02]  /*0d90*/  @P0 LOP3.LUT R6, R6, R27, RZ, 0x3c, !PT ;  /* 0x0000001b06060212 */ /* 0x000fc400078e3cff */
[----:B------:R-:W-:Y:S01]  /*0da0*/  @P0 LOP3.LUT R5, R5, R22, RZ, 0x3c, !PT ;  /* 0x0000001605050212 */ /* 0x000fe200078e3cff */
[----:B------:R-:W-:Y:S06]  /*0db0*/  @P1 BRA `(.L_x_134) ;  /* 0xfffffff4004c1947 */ /* 0x000fec000383ffff */
[----:B------:R-:W-:-:S05]  /*0dc0*/  VIADD R19, R19, 0x1 ;  /* 0x0000000113137836 */ /* 0x000fca0000000000 */
[----:B------:R-:W-:-:S13]  /*0dd0*/  ISETP.NE.AND P0, PT, R19, 0x5, PT ;  /* 0x000000051300780c */ /* 0x000fda0003f05270 */
[----:B------:R-:W-:Y:S05]  /*0de0*/  @P0 BRA `(.L_x_135) ;  /* 0xfffffff400300947 */ /* 0x000fea000383ffff */
[----:B------:R1:W-:Y:S01]  /*0df0*/  STG.E.64 desc[UR8][R2.64+0x8], R4 ;  /* 0x0000080402007986 */ /* 0x0003e2000c101b08 */
[----:B------:R-:W-:-:S03]  /*0e00*/  VIADD R16, R16, 0x1 ;  /* 0x0000000110107836 */ /* 0x000fc60000000000 */
[----:B------:R1:W-:Y:S02]  /*0e10*/  STG.E.64 desc[UR8][R2.64+0x10], R6 ;  /* 0x0000100602007986 */ /* 0x0003e4000c101b08 */
[----:B------:R-:W-:Y:S02]  /*0e20*/  ISETP.GE.U32.AND P0, PT, R16, R15, PT ;  /* 0x0000000f1000720c */ /* 0x000fe40003f06070 */
[----:B------:R1:W-:Y:S11]  /*0e30*/  STG.E desc[UR8][R2.64+0x4], R17 ;  /* 0x0000041102007986 */ /* 0x0003f6000c101908 */
[----:B------:R-:W-:Y:S05]  /*0e40*/  @!P0 BRA `(.L_x_136) ;  /* 0xfffffff400088947 */ /* 0x000fea000383ffff */
.L_x_133:
[----:B------:R-:W-:Y:S05]  /*0e50*/  BSYNC.RECONVERGENT B2 ;  /* 0x0000000000027941 */ /* 0x000fea0003800200 */
.L_x_132:
[C---:B------:R-:W-:Y:S01]  /*0e60*/  ISETP.GT.U32.AND P0, PT, R13.reuse, 0x3, PT ;  /* 0x000000030d00780c */ /* 0x040fe20003f04070 */
[----:B------:R-:W-:Y:S01]  /*0e70*/  VIADD R14, R14, 0x1 ;  /* 0x000000010e0e7836 */ /* 0x000fe20000000000 */
[--C-:B------:R-:W-:Y:S02]  /*0e80*/  SHF.R.U64 R13, R13, 0x2, R12.reuse ;  /* 0x000000020d0d7819 */ /* 0x100fe4000000120c */
[----:B------:R-:W-:Y:S02]  /*0e90*/  ISETP.GT.U32.AND.EX P0, PT, R12, RZ, PT, P0 ;  /* 0x000000ff0c00720c */ /* 0x000fe40003f04100 */
[----:B------:R-:W-:-:S11]  /*0ea0*/  SHF.R.U32.HI R12, RZ, 0x2, R12 ;  /* 0x00000002ff0c7819 */ /* 0x000fd6000001160c */
[----:B------:R-:W-:Y:S05]  /*0eb0*/  @P0 BRA `(.L_x_137) ;  /* 0xfffffff000cc0947 */ /* 0x000fea000383ffff */
[----:B------:R-:W-:Y:S05]  /*0ec0*/  BSYNC.RECONVERGENT B1 ;  /* 0x0000000000017941 */ /* 0x000fea0003800200 */
.L_x_131:
[----:B0-----:R2:W5:Y:S04]  /*0ed0*/  LDG.E.64 R8, desc[UR8][R2.64] ;  /* 0x0000000802087981 */ /* 0x001568000c1e1b00 */
[----:B-1----:R2:W5:Y:S04]  /*0ee0*/  LDG.E.64 R6, desc[UR8][R2.64+0x8] ;  /* 0x0000080802067981 */ /* 0x002568000c1e1b00 */
[----:B------:R2:W5:Y:S02]  /*0ef0*/  LDG.E.64 R4, desc[UR8][R2.64+0x10] ;  /* 0x0000100802047981 */ /* 0x000564000c1e1b00 */
.L_x_130:
[----:B------:R-:W-:Y:S05]  /*0f00*/  BSYNC.RECONVERGENT B0 ;  /* 0x0000000000007941 */ /* 0x000fea0003800200 */
.L_x_129:
[----:B------:R-:W1:Y:S01]  /*0f10*/  LDCU UR5, c[0x0][0x380] ;  /* 0x00007000ff0577ac */ /* 0x000e620008000800 */
[----:B------:R3:W-:Y:S04]  /*0f20*/  STG.E.64 desc[UR8][R2.64+0x18], RZ ;  /* 0x000018ff02007986 */ /* 0x0007e8000c101b08 */
[----:B------:R3:W-:Y:S04]  /*0f30*/  STG.E desc[UR8][R2.64+0x20], RZ ;  /* 0x000020ff02007986 */ /* 0x0007e8000c101908 */
[----:B------:R3:W-:Y:S01]  /*0f40*/  STG.E.64 desc[UR8][R2.64+0x28], RZ ;  /* 0x000028ff02007986 */ /* 0x0007e2000c101b08 */
[----:B-1----:R-:W-:-:S09]  /*0f50*/  UISETP.GE.AND UP0, UPT, UR5, 0x1, UPT ;  /* 0x000000010500788c */ /* 0x002fd2000bf06270 */
[----:B---3--:R-:W-:Y:S05]  /*0f60*/  BRA.U !UP0, `(.L_x_138) ;  /* 0x00000009085c7547 */ /* 0x008fea000b800000 */
[----:B------:R-:W-:Y:S01]  /*0f70*/  UISETP.GE.U32.AND UP0, UPT, UR5, 0x4, UPT ;  /* 0x000000040500788c */ /* 0x000fe2000bf06070 */
[----:B------:R-:W-:Y:S01]  /*0f80*/  IMAD.SHL.U32 R0, R0, 0x80, RZ ;  /* 0x0000008000007824 */ /* 0x000fe200078e00ff */
[----:B------:R-:W-:Y:S01]  /*0f90*/  ULOP3.LUT UR6, UR5, 0x3, URZ, 0xc0, !UPT ;  /* 0x0000000305067892 */ /* 0x000fe2000f8ec0ff */
[----:B-----5:R-:W-:Y:S01]  /*0fa0*/  IMAD.MOV.U32 R10, RZ, RZ, R7 ;  /* 0x000000ffff0a7224 */ /* 0x020fe200078e0007 */
[----:B------:R-:W-:Y:S01]  /*0fb0*/  UMOV UR4, URZ ;  /* 0x000000ff00047c82 */ /* 0x000fe20008000000 */
[----:B------:R-:W-:-:S04]  /*0fc0*/  IMAD.MOV.U32 R11, RZ, RZ, R4 ;  /* 0x000000ffff0b7224 */ /* 0x000fc800078e0004 */
[----:B------:R-:W-:Y:S05]  /*0fd0*/  BRA.U !UP0, `(.L_x_139) ;  /* 0x0000000508147547 */ /* 0x000fea000b800000 */
[----:B------:R-:W1:Y:S01]  /*0fe0*/  LDC.64 R10, c[0x0][0x388] ;  /* 0x0000e200ff0a7b82 */ /* 0x000e620000000a00 */
[----:B------:R-:W-:Y:S01]  /*0ff0*/  ULOP3.LUT UR4, UR5, 0x7ffffffc, URZ, 0xc0, !UPT ;  /* 0x7ffffffc05047892 */ /* 0x000fe2000f8ec0ff */
[----:B0-----:R-:W-:Y:S02]  /*1000*/  VIADD R8, R8, 0xb0f8a ;  /* 0x000b0f8a08087836 */ /* 0x001fe40000000000 */
[----:B------:R-:W-:Y:S01]  /*1010*/  IMAD.MOV.U32 R13, RZ, RZ, R0 ;  /* 0x000000ffff0d7224 */ /* 0x000fe200078e0000 */
[----:B------:R-:W-:-:S12]  /*1020*/  UIADD3 UR7, UPT, UPT, -UR4, URZ, URZ ;  /* 0x000000ff04077290 */ /* 0x000fd8000fffe1ff */
.L_x_140:
[----:B------:R-:W-:Y:S01]  /*1030*/  SHF.R.U32.HI R12, RZ, 0x2, R9 ;  /* 0x00000002ff0c7819 */ /* 0x000fe20000011609 */
[----:B0-----:R-:W-:Y:S01]  /*1040*/  IMAD.SHL.U32 R14, R5, 0x10, RZ ;  /* 0x00000010050e7824 */ /* 0x001fe200078e00ff */
[----:B------:R-:W-:Y:S01]  /*1050*/  SHF.R.U32.HI R15, RZ, 0x2, R6 ;  /* 0x00000002ff0f7819 */ /* 0x000fe20000011606 */
[----:B------:R-:W-:Y:S01]  /*1060*/  IMAD.MOV.U32 R17, RZ, RZ, 0x2f800000 ;  /* 0x2f800000ff117424 */ /* 0x000fe200078e00ff */
[----:B------:R-:W-:Y:S01]  /*1070*/  LOP3.LUT R12, R12, R9, RZ, 0x3c, !PT ;  /* 0x000000090c0c7212 */ /* 0x000fe200078e3cff */
[----:B------:R-:W-:Y:S01]  /*1080*/  IMAD.MOV.U32 R23, RZ, RZ, 0x1 ;  /* 0x00000001ff177424 */ /* 0x000fe200078e00ff */
[----:B------:R-:W-:Y:S01]  /*1090*/  LOP3.LUT R15, R15, R6, RZ, 0x3c, !PT ;  /* 0x000000060f0f7212 */ /* 0x000fe200078e3cff */
[----:B------:R-:W-:Y:S02]  /*10a0*/  UIADD3 UR7, UPT, UPT, UR7, 0x4, URZ ;  /* 0x0000000407077890 */ /* 0x000fe4000fffe0ff */
[----:B------:R-:W-:Y:S02]  /*10b0*/  IMAD.SHL.U32 R9, R12, 0x2, RZ ;  /* 0x000000020c097824 */ /* 0x000fe400078e00ff */
[----:B------:R-:W-:-:S03]  /*10c0*/  UISETP.NE.AND UP0, UPT, UR7, URZ, UPT ;  /* 0x000000ff0700728c */ /* 0x000fc6000bf05270 */
[----:B------:R-:W-:Y:S02]  /*10d0*/  LOP3.LUT R9, R5, R14, R9, 0x96, !PT ;  /* 0x0000000e05097212 */ /* 0x000fe400078e9609 */
[----:B------:R-:W-:Y:S02]  /*10e0*/  SHF.R.U32.HI R14, RZ, 0x2, R7 ;  /* 0x00000002ff0e7819 */ /* 0x000fe40000011607 */
[----:B------:R-:W-:Y:S01]  /*10f0*/  LOP3.LUT R6, R9, R12, RZ, 0x3c, !PT ;  /* 0x0000000c09067212 */ /* 0x000fe200078e3cff */
[----:B------:R-:W-:Y:S01]  /*1100*/  IMAD.SHL.U32 R12, R15, 0x2, RZ ;  /* 0x000000020f0c7824 */ /* 0x000fe200078e00ff */
[----:B------:R-:W-:-:S03]  /*1110*/  LOP3.LUT R14, R14, R7, RZ, 0x3c, !PT ;  /* 0x000000070e0e7212 */ /* 0x000fc600078e3cff */
[----:B------:R-:W-:-:S05]  /*1120*/  IMAD.SHL.U32 R9, R6, 0x10, RZ ;  /* 0x0000001006097824 */ /* 0x000fca00078e00ff */
[----:B------:R-:W-:Y:S01]  /*1130*/  LOP3.LUT R12, R6, R9, R12, 0x96, !PT ;  /* 0x00000009060c7212 */ /* 0x000fe200078e960c */
[----:B------:R-:W-:-:S03]  /*1140*/  IMAD.SHL.U32 R9, R14, 0x2, RZ ;  /* 0x000000020e097824 */ /* 0x000fc600078e00ff */
[----:B------:R-:W-:Y:S02]  /*1150*/  LOP3.LUT R7, R12, R15, RZ, 0x3c, !PT ;  /* 0x0000000f0c077212 */ /* 0x000fe400078e3cff */
[----:B------:R-:W-:-:S03]  /*1160*/  SHF.R.U32.HI R15, RZ, 0x2, R4 ;  /* 0x00000002ff0f7819 */ /* 0x000fc60000011604 */
[----:B------:R-:W-:Y:S01]  /*1170*/  IMAD.SHL.U32 R12, R7, 0x10, RZ ;  /* 0x00000010070c7824 */ /* 0x000fe200078e00ff */
[----:B------:R-:W-:-:S04]  /*1180*/  LOP3.LUT R15, R15, R4, RZ, 0x3c, !PT ;  /* 0x000000040f0f7212 */ /* 0x000fc800078e3cff */
[----:B------:R-:W-:Y:S01]  /*1190*/  LOP3.LUT R9, R7, R12, R9, 0x96, !PT ;  /* 0x0000000c07097212 */ /* 0x000fe200078e9609 */
[----:B------:R-:W-:-:S03]  /*11a0*/  IMAD.SHL.U32 R12, R15, 0x2, RZ ;  /* 0x000000020f0c7824 */ /* 0x000fc600078e00ff */
[----:B------:R-:W-:Y:S01]  /*11b0*/  LOP3.LUT R4, R9, R14, RZ, 0x3c, !PT ;  /* 0x0000000e09047212 */ /* 0x000fe200078e3cff */
[----:B------:R-:W-:-:S04]  /*11c0*/  IMAD.IADD R14, R7, 0x1, R8 ;  /* 0x00000001070e7824 */ /* 0x000fc800078e0208 */
[----:B------:R-:W-:Y:S01]  /*11d0*/  IMAD.SHL.U32 R9, R4, 0x10, RZ ;  /* 0x0000001004097824 */ /* 0x000fe200078e00ff */
[----:B------:R-:W-:-:S04]  /*11e0*/  I2FP.F32.U32 R14, R14 ;  /* 0x0000000e000e7245 */ /* 0x000fc80000201000 */
[----:B------:R-:W-:Y:S01]  /*11f0*/  LOP3.LUT R16, R4, R9, R12, 0x96, !PT ;  /* 0x0000000904107212 */ /* 0x000fe200078e960c */
[----:B------:R-:W-:Y:S01]  /*1200*/  IMAD.MOV.U32 R9, RZ, RZ, R5 ;  /* 0x000000ffff097224 */ /* 0x000fe200078e0005 */
[----:B------:R-:W-:Y:S01]  /*1210*/  IADD3 R12, PT, PT, R8, -0x587c5, R6 ;  /* 0xfffa783b080c7810 */ /* 0x000fe20007ffe006 */
[----:B------:R-:W-:Y:S01]  /*1220*/  FFMA R14, R14, R17, 1.1641532182693481445e-10 ;  /* 0x2f0000000e0e7423 */ /* 0x000fe20000000011 */
[----:B------:R-:W-:Y:S02]  /*1230*/  LOP3.LUT R5, R16, R15, RZ, 0x3c, !PT ;  /* 0x0000000f10057212 */ /* 0x000fe400078e3cff */
[C---:B------:R-:W-:Y:S02]  /*1240*/  IADD3 R15, PT, PT, R8.reuse, 0x587c5, R4 ;  /* 0x000587c5080f7810 */ /* 0x040fe40007ffe004 */
[C---:B------:R-:W-:Y:S01]  /*1250*/  IADD3 R16, PT, PT, R8.reuse, 0xb0f8a, R5 ;  /* 0x000b0f8a08107810 */ /* 0x040fe20007ffe005 */
[----:B------:R-:W-:Y:S01]  /*1260*/  VIADD R8, R8, 0x161f14 ;  /* 0x00161f1408087836 */ /* 0x000fe20000000000 */
[----:B------:R-:W-:-:S02]  /*1270*/  I2FP.F32.U32 R12, R12 ;  /* 0x0000000c000c7245 */ /* 0x000fc40000201000 */
[----:B------:R-:W-:Y:S02]  /*1280*/  I2FP.F32.U32 R15, R15 ;  /* 0x0000000f000f7245 */ /* 0x000fe40000201000 */
[----:B------:R-:W-:Y:S01]  /*1290*/  I2FP.F32.U32 R16, R16 ;  /* 0x0000001000107245 */ /* 0x000fe20000201000 */
[-C--:B------:R-:W-:Y:S01]  /*12a0*/  FFMA R12, R12, R17.reuse, 1.1641532182693481445e-10 ;  /* 0x2f0000000c0c7423 */ /* 0x080fe20000000011 */
[----:B------:R-:W-:Y:S01]  /*12b0*/  FSETP.GT.AND P1, PT, R14, 0.5, PT ;  /* 0x3f0000000e00780b */ /* 0x000fe20003f24000 */
[-C--:B------:R-:W-:Y:S01]  /*12c0*/  FFMA R15, R15, R17.reuse, 1.1641532182693481445e-10 ;  /* 0x2f0000000f0f7423 */ /* 0x080fe20000000011 */
[C---:B-1----:R-:W-:Y:S01]  /*12d0*/  IADD3 R14, P4, P5, R13.reuse, 0x3, R10 ;  /* 0x000000030d0e7810 */ /* 0x042fe20007d9e00a */
[----:B------:R-:W-:Y:S01]  /*12e0*/  FFMA R16, R16, R17, 1.1641532182693481445e-10 ;  /* 0x2f00000010107423 */ /* 0x000fe20000000011 */
[----:B------:R-:W-:Y:S02]  /*12f0*/  FSETP.GT.AND P0, PT, R12, 0.5, PT ;  /* 0x3f0000000c00780b */ /* 0x000fe40003f04000 */
[----:B------:R-:W-:Y:S01]  /*1300*/  SHF.R.S32.HI R12, RZ, 0x1f, R13 ;  /* 0x0000001fff0c7819 */ /* 0x000fe2000001140d */
[----:B------:R-:W-:Y:S01]  /*1310*/  VIADD R13, R13, 0x4 ;  /* 0x000000040d0d7836 */ /* 0x000fe20000000000 */
[----:B------:R-:W-:-:S02]  /*1320*/  FSETP.GT.AND P2, PT, R15, 0.5, PT ;  /* 0x3f0000000f00780b */ /* 0x000fc40003f44000 */
[----:B------:R-:W-:Y:S02]  /*1330*/  FSETP.GT.AND P3, PT, R16, 0.5, PT ;  /* 0x3f0000001000780b */ /* 0x000fe40003f64000 */
[----:B------:R-:W-:Y:S02]  /*1340*/  IADD3.X R15, PT, PT, R12, R11, RZ, P4, P5 ;  /* 0x0000000b0c0f7210 */ /* 0x000fe400027ea4ff */
[C---:B------:R-:W-:Y:S02]  /*1350*/  SEL R17, R23.reuse, 0xffff, P0 ;  /* 0x0000ffff17117807 */ /* 0x040fe40000000000 */
[C---:B------:R-:W-:Y:S02]  /*1360*/  SEL R19, R23.reuse, 0xffff, P1 ;  /* 0x0000ffff17137807 */ /* 0x040fe40000800000 */
[C---:B------:R-:W-:Y:S01]  /*1370*/  SEL R21, R23.reuse, 0xffff, P2 ;  /* 0x0000ffff17157807 */ /* 0x040fe20001000000 */
[----:B------:R0:W-:Y:S01]  /*1380*/  STG.E.U8 desc[UR8][R14.64+-0x3], R17 ;  /* 0xfffffd110e007986 */ /* 0x0001e2000c101108 */
[----:B------:R-:W-:-:S03]  /*1390*/  SEL R23, R23, 0xffff, P3 ;  /* 0x0000ffff17177807 */ /* 0x000fc60001800000 */
[----:B------:R0:W-:Y:S04]  /*13a0*/  STG.E.U8 desc[UR8][R14.64+-0x2], R19 ;  /* 0xfffffe130e007986 */ /* 0x0001e8000c101108 */
[----:B------:R0:W-:Y:S04]  /*13b0*/  STG.E.U8 desc[UR8][R14.64+-0x1], R21 ;  /* 0xffffff150e007986 */ /* 0x0001e8000c101108 */
[----:B------:R0:W-:Y:S01]  /*13c0*/  STG.E.U8 desc[UR8][R14.64], R23 ;  /* 0x000000170e007986 */ /* 0x0001e2000c101108 */
[----:B------:R-:W-:Y:S05]  /*13d0*/  BRA.U UP0, `(.L_x_140) ;  /* 0xfffffffd00147547 */ /* 0x000fea000b83ffff */
[----:B------:R-:W-:Y:S02]  /*13e0*/  IMAD.MOV.U32 R10, RZ, RZ, R7 ;  /* 0x000000ffff0a7224 */ /* 0x000fe400078e0007 */
[----:B------:R-:W-:Y:S02]  /*13f0*/  IMAD.MOV.U32 R11, RZ, RZ, R4 ;  /* 0x000000ffff0b7224 */ /* 0x000fe400078e0004 */
[----:B------:R-:W-:Y:S02]  /*1400*/  VIADD R8, R8, 0xfff4f076 ;  /* 0xfff4f07608087836 */ /* 0x000fe40000000000 */
[----:B------:R-:W-:Y:S02]  /*1410*/  IMAD.MOV.U32 R7, RZ, RZ, R10 ;  /* 0x000000ffff077224 */ /* 0x000fe400078e000a */
[----:B------:R-:W-:-:S07]  /*1420*/  IMAD.MOV.U32 R4, RZ, RZ, R11 ;  /* 0x000000ffff047224 */ /* 0x000fce00078e000b */
.L_x_139:
[----:B------:R-:W-:-:S09]  /*1430*/  UISETP.NE.AND UP0, UPT, UR6, URZ, UPT ;  /* 0x000000ff0600728c */ /* 0x000fd2000bf05270 */
[----:B------:R-:W-:Y:S05]  /*1440*/  BRA.U !UP0, `(.L_x_138) ;  /* 0x0000000508247547 */ /* 0x000fea000b800000 */
[----:B------:R-:W-:Y:S01]  /*1450*/  UISETP.NE.AND UP0, UPT, UR6, 0x1, UPT ;  /* 0x000000010600788c */ /* 0x000fe2000bf05270 */
[----:B------:R-:W-:Y:S01]  /*1460*/  IMAD.MOV.U32 R18, RZ, RZ, R9 ;  /* 0x000000ffff127224 */ /* 0x000fe200078e0009 */
[----:B------:R-:W-:Y:S01]  /*1470*/  ULOP3.LUT UR5, UR5, 0x1, URZ, 0xc0, !UPT ;  /* 0x0000000105057892 */ /* 0x000fe2000f8ec0ff */
[----:B0-----:R-:W-:Y:S02]  /*1480*/  IMAD.MOV.U32 R14, RZ, RZ, R6 ;  /* 0x000000ffff0e7224 */ /* 0x001fe400078e0006 */
[----:B------:R-:W-:Y:S01]  /*1490*/  IMAD.MOV.U32 R12, RZ, RZ, R10 ;  /* 0x000000ffff0c7224 */ /* 0x000fe200078e000a */
[----:B------:R-:W-:Y:S01]  /*14a0*/  UISETP.NE.U32.AND UP1, UPT, UR5, 0x1, UPT ;  /* 0x000000010500788c */ /* 0x000fe2000bf25070 */
[----:B------:R-:W-:Y:S02]  /*14b0*/  IMAD.MOV.U32 R13, RZ, RZ, R11 ;  /* 0x000000ffff0d7224 */ /* 0x000fe400078e000b */
[--C-:B------:R-:W-:Y:S02]  /*14c0*/  IMAD.MOV.U32 R7, RZ, RZ, R5.reuse ;  /* 0x000000ffff077224 */ /* 0x100fe400078e0005 */
[----:B------:R-:W-:Y:S01]  /*14d0*/  IMAD.MOV.U32 R15, RZ, RZ, R5 ;  /* 0x000000ffff0f7224 */ /* 0x000fe200078e0005 */
[----:B------:R-:W-:Y:S06]  /*14e0*/  BRA.U !UP0, `(.L_x_141) ;  /* 0x0000000108947547 */ /* 0x000fec000b800000 */
[----:B------:R-:W-:Y:S01]  /*14f0*/  SHF.R.U32.HI R4, RZ, 0x2, R9 ;  /* 0x00000002ff047819 */ /* 0x000fe20000011609 */
[----:B------:R-:W-:Y:S01]  /*1500*/  IMAD.SHL.U32 R12, R5, 0x10, RZ ;  /* 0x00000010050c7824 */ /* 0x000fe200078e00ff */
[----:B------:R-:W-:Y:S01]  /*1510*/  SHF.R.U32.HI R13, RZ, 0x2, R6 ;  /* 0x00000002ff0d7819 */ /* 0x000fe20000011606 */
[----:B------:R-:W0:Y:S01]  /*1520*/  LDCU.64 UR6, c[0x0][0x388] ;  /* 0x00007100ff0677ac */ /* 0x000e220008000a00 */
[----:B------:R-:W-:Y:S01]  /*1530*/  LOP3.LUT R4, R4, R9, RZ, 0x3c, !PT ;  /* 0x0000000904047212 */ /* 0x000fe200078e3cff */
[----:B------:R-:W-:Y:S01]  /*1540*/  IMAD.MOV.U32 R19, RZ, RZ, 0x1 ;  /* 0x00000001ff137424 */ /* 0x000fe200078e00ff */
[----:B------:R-:W-:Y:S01]  /*1550*/  LOP3.LUT R15, R13, R6, RZ, 0x3c, !PT ;  /* 0x000000060d0f7212 */ /* 0x000fe200078e3cff */
[----:B------:R-:W-:Y:S02]  /*1560*/  IMAD.MOV.U32 R18, RZ, RZ, R10 ;  /* 0x000000ffff127224 */ /* 0x000fe400078e000a */
[----:B------:R-:W-:Y:S02]  /*1570*/  IMAD.SHL.U32 R9, R4, 0x2, RZ ;  /* 0x0000000204097824 */ /* 0x000fe400078e00ff */
[----:B------:R-:W-:-:S02]  /*1580*/  IMAD.SHL.U32 R6, R15, 0x2, RZ ;  /* 0x000000020f067824 */ /* 0x000fc400078e00ff */
[----:B------:R-:W-:Y:S01]  /*1590*/  IMAD.MOV.U32 R14, RZ, RZ, R11 ;  /* 0x000000ffff0e7224 */ /* 0x000fe200078e000b */
[----:B------:R-:W-:Y:S01]  /*15a0*/  LOP3.LUT R9, R5, R12, R9, 0x96, !PT ;  /* 0x0000000c05097212 */ /* 0x000fe200078e9609 */
[----:B------:R-:W-:Y:S01]  /*15b0*/  VIADD R12, R0, UR4 ;  /* 0x00000004000c7c36 */ /* 0x000fe20008000000 */
[----:B------:R-:W-:Y:S02]  /*15c0*/  UIADD3 UR4, UPT, UPT, UR4, 0x2, URZ ;  /* 0x0000000204047890 */ /* 0x000fe4000fffe0ff */
[----:B------:R-:W-:Y:S01]  /*15d0*/  LOP3.LUT R13, R9, R4, RZ, 0x3c, !PT ;  /* 0x00000004090d7212 */ /* 0x000fe200078e3cff */
[----:B------:R-:W-:Y:S01]  /*15e0*/  IMAD.MOV.U32 R9, RZ, RZ, 0x2f800000 ;  /* 0x2f800000ff097424 */ /* 0x000fe200078e00ff */
[----:B0-----:R-:W-:-:S03]  /*15f0*/  IADD3 R16, P2, PT, R12, UR6, RZ ;  /* 0x000000060c107c10 */ /* 0x001fc6000ff5e0ff */
[----:B------:R-:W-:Y:S01]  /*1600*/  IMAD.SHL.U32 R4, R13, 0x10, RZ ;  /* 0x000000100d047824 */ /* 0x000fe200078e00ff */
[----:B------:R-:W-:Y:S01]  /*1610*/  LEA.HI.X.SX32 R17, R12, UR7, 0x1, P2 ;  /* 0x000000070c117c11 */ /* 0x000fe200090f0eff */
[----:B------:R-:W-:-:S03]  /*1620*/  IMAD.MOV.U32 R12, RZ, RZ, R5 ;  /* 0x000000ffff0c7224 */ /* 0x000fc600078e0005 */
[----:B------:R-:W-:Y:S02]  /*1630*/  LOP3.LUT R6, R13, R4, R6, 0x96, !PT ;  /* 0x000000040d067212 */ /* 0x000fe400078e9606 */
[C---:B------:R-:W-:Y:S01]  /*1640*/  IADD3 R4, PT, PT, R8.reuse, 0x587c5, R13 ;  /* 0x000587c508047810 */ /* 0x040fe20007ffe00d */
[----:B------:R-:W-:Y:S01]  /*1650*/  VIADD R8, R8, 0xb0f8a ;  /* 0x000b0f8a08087836 */ /* 0x000fe20000000000 */
[----:B------:R-:W-:Y:S02]  /*1660*/  LOP3.LUT R15, R6, R15, RZ, 0x3c, !PT ;  /* 0x0000000f060f7212 */ /* 0x000fe400078e3cff */
[----:B------:R-:W-:-:S03]  /*1670*/  I2FP.F32.U32 R4, R4 ;  /* 0x0000000400047245 */ /* 0x000fc60000201000 */
[--C-:B------:R-:W-:Y:S02]  /*1680*/  IMAD.IADD R6, R8, 0x1, R15.reuse ;  /* 0x0000000108067824 */ /* 0x100fe400078e020f */
[-C--:B------:R-:W-:Y:S01]  /*1690*/  FFMA R4, R4, R9.reuse, 1.1641532182693481445e-10 ;  /* 0x2f00000004047423 */ /* 0x080fe20000000009 */
[----:B------:R-:W-:Y:S02]  /*16a0*/  IMAD.MOV.U32 R5, RZ, RZ, R15 ;  /* 0x000000ffff057224 */ /* 0x000fe400078e000f */
[----:B------:R-:W-:Y:S02]  /*16b0*/  I2FP.F32.U32 R6, R6 ;  /* 0x0000000600067245 */ /* 0x000fe40000201000 */
[----:B------:R-:W-:Y:S01]  /*16c0*/  FSETP.GT.AND P0, PT, R4, 0.5, PT ;  /* 0x3f0000000400780b */ /* 0x000fe20003f04000 */
[----:B------:R-:W-:Y:S02]  /*16d0*/  IMAD.MOV.U32 R4, RZ, RZ, R13 ;  /* 0x000000ffff047224 */ /* 0x000fe400078e000d */
[----:B------:R-:W-:Y:S01]  /*16e0*/  FFMA R6, R6, R9, 1.1641532182693481445e-10 ;  /* 0x2f00000006067423 */ /* 0x000fe20000000009 */
[----:B------:R-:W-:-:S04]  /*16f0*/  SEL R9, R19, 0xffff, P0 ;  /* 0x0000ffff13097807 */ /* 0x000fc80000000000 */
[----:B------:R-:W-:Y:S01]  /*1700*/  FSETP.GT.AND P1, PT, R6, 0.5, PT ;  /* 0x3f0000000600780b */ /* 0x000fe20003f24000 */
[----:B------:R0:W-:Y:S03]  /*1710*/  STG.E.U8 desc[UR8][R16.64], R9 ;  /* 0x0000000910007986 */ /* 0x0001e6000c101108 */
[----:B------:R-:W-:-:S05]  /*1720*/  SEL R19, R19, 0xffff, P1 ;  /* 0x0000ffff13137807 */ /* 0x000fca0000800000 */
[----:B------:R0:W-:Y:S04]  /*1730*/  STG.E.U8 desc[UR8][R16.64+0x1], R19 ;  /* 0x0000011310007986 */ /* 0x0001e8000c101108 */
.L_x_141:
[----:B------:R-:W-:Y:S02]  /*1740*/  IMAD.MOV.U32 R6, RZ, RZ, R11 ;  /* 0x000000ffff067224 */ /* 0x000fe400078e000b */
[----:B0-----:R-:W-:Y:S01]  /*1750*/  IMAD.MOV.U32 R9, RZ, RZ, R10 ;  /* 0x000000ffff097224 */ /* 0x001fe200078e000a */
[----:B------:R-:W-:Y:S06]  /*1760*/  BRA.U UP1, `(.L_x_138) ;  /* 0x00000001015c7547 */ /* 0x000fec000b800000 */
[----:B------:R-:W-:Y:S01]  /*1770*/  SHF.R.U32.HI R5, RZ, 0x2, R18 ;  /* 0x00000002ff057819 */ /* 0x000fe20000011612 */
[----:B------:R-:W-:Y:S01]  /*1780*/  IMAD.SHL.U32 R4, R15, 0x10, RZ ;  /* 0x000000100f047824 */ /* 0x000fe200078e00ff */
[----:B------:R-:W0:Y:S01]  /*1790*/  LDCU.64 UR6, c[0x0][0x388] ;  /* 0x00007100ff0677ac */ /* 0x000e220008000a00 */
[----:B------:R-:W-:Y:S01]  /*17a0*/  VIADD R8, R8, 0x587c5 ;  /* 0x000587c508087836 */ /* 0x000fe20000000000 */
[----:B------:R-:W-:Y:S01]  /*17b0*/  LOP3.LUT R5, R5, R18, RZ, 0x3c, !PT ;  /* 0x0000001205057212 */ /* 0x000fe200078e3cff */
[----:B------:R-:W-:Y:S02]  /*17c0*/  IMAD.MOV.U32 R7, RZ, RZ, 0x2f800000 ;  /* 0x2f800000ff077424 */ /* 0x000fe400078e00ff */
[----:B------:R-:W-:Y:S02]  /*17d0*/  VIADD R0, R0, UR4 ;  /* 0x0000000400007c36 */ /* 0x000fe40008000000 */
[----:B------:R-:W-:Y:S02]  /*17e0*/  IMAD.SHL.U32 R6, R5, 0x2, RZ ;  /* 0x0000000205067824 */ /* 0x000fe400078e00ff */
[----:B------:R-:W-:-:S02]  /*17f0*/  IMAD.MOV.U32 R17, RZ, RZ, 0x1 ;  /* 0x00000001ff117424 */ /* 0x000fc400078e00ff */
[----:B------:R-:W-:Y:S01]  /*1800*/  IMAD.MOV.U32 R9, RZ, RZ, R14 ;  /* 0x000000ffff097224 */ /* 0x000fe200078e000e */
[----:B------:R-:W-:Y:S01]  /*1810*/  LOP3.LUT R4, R15, R4, R6, 0x96, !PT ;  /* 0x000000040f047212 */ /* 0x000fe200078e9606 */
[----:B------:R-:W-:-:S03]  /*1820*/  IMAD.MOV.U32 R6, RZ, RZ, R12 ;  /* 0x000000ffff067224 */ /* 0x000fc600078e000c */
[----:B------:R-:W-:Y:S02]  /*1830*/  LOP3.LUT R5, R4, R5, RZ, 0x3c, !PT ;  /* 0x0000000504057212 */ /* 0x000fe400078e3cff */
[----:B0-----:R-:W-:-:S03]  /*1840*/  IADD3 R10, P1, PT, R0, UR6, RZ ;  /* 0x00000006000a7c10 */ /* 0x001fc6000ff3e0ff */
[----:B------:R-:W-:Y:S01]  /*1850*/  IMAD.IADD R4, R5, 0x1, R8 ;  /* 0x0000000105047824 */ /* 0x000fe200078e0208 */
[----:B------:R-:W-:-:S04]  /*1860*/  LEA.HI.X.SX32 R11, R0, UR7, 0x1, P1 ;  /* 0x00000007000b7c11 */ /* 0x000fc800088f0eff */
[----:B------:R-:W-:-:S05]  /*1870*/  I2FP.F32.U32 R4, R4 ;  /* 0x0000000400047245 */ /* 0x000fca0000201000 */
[----:B------:R-:W-:Y:S01]  /*1880*/  FFMA R4, R4, R7, 1.1641532182693481445e-10 ;  /* 0x2f00000004047423 */ /* 0x000fe20000000007 */
[----:B------:R-:W-:-:S04]  /*1890*/  IMAD.MOV.U32 R7, RZ, RZ, R13 ;  /* 0x000000ffff077224 */ /* 0x000fc800078e000d */
[----:B------:R-:W-:Y:S01]  /*18a0*/  FSETP.GT.AND P0, PT, R4, 0.5, PT ;  /* 0x3f0000000400780b */ /* 0x000fe20003f04000 */
[----:B------:R-:W-:-:S03]  /*18b0*/  IMAD.MOV.U32 R4, RZ, RZ, R15 ;  /* 0x000000ffff047224 */ /* 0x000fc600078e000f */
[----:B------:R-:W-:-:S05]  /*18c0*/  SEL R17, R17, 0xffff, P0 ;  /* 0x0000ffff11117807 */ /* 0x000fca0000000000 */
[----:B------:R1:W-:Y:S04]  /*18d0*/  STG.E.U8 desc[UR8][R10.64], R17 ;  /* 0x000000110a007986 */ /* 0x0003e8000c101108 */
.L_x_138:
[----:B-----5:R-:W-:Y:S04]  /*18e0*/  STG.E.64 desc[UR8][R2.64], R8 ;  /* 0x0000000802007986 */ /* 0x020fe8000c101b08 */
[----:B------:R-:W-:Y:S04]  /*18f0*/  STG.E.64 desc[UR8][R2.64+0x8], R6 ;  /* 0x0000080602007986 */ /* 0x000fe8000c101b08 */
[----:B------:R-:W-:Y:S04]  /*1900*/  STG.E.64 desc[UR8][R2.64+0x10], R4 ;  /* 0x0000100402007986 */ /* 0x000fe8000c101b08 */
[----:B------:R-:W-:Y:S04]  /*1910*/  STG.E.64 desc[UR8][R2.64+0x18], RZ ;  /* 0x000018ff02007986 */ /* 0x000fe8000c101b08 */
[----:B------:R-:W-:Y:S04]  /*1920*/  STG.E desc[UR8][R2.64+0x20], RZ ;  /* 0x000020ff02007986 */ /* 0x000fe8000c101908 */
[----:B------:R-:W-:Y:S01]  /*1930*/  STG.E.64 desc[UR8][R2.64+0x28], RZ ;  /* 0x000028ff02007986 */ /* 0x000fe2000c101b08 */
[----:B------:R-:W-:Y:S05]  /*1940*/  EXIT ;  /* 0x000000000000794d */ /* 0x000fea0003800000 */
.L_x_142:
        /* <DEDUP_REMOVED lines=11> */
.L_x_146:


//--------------------- .nv.global.init           --------------------------
	.section	.nv.global.init,"aw",@progbits
	.align	4
.nv.global.init:
	.type		mrg32k3aM1SubSeq,@object
	.size		mrg32k3aM1SubSeq,(mrg32k3aM2SubSeq - mrg32k3aM1SubSeq)
mrg32k3aM1SubSeq:
        /*0000*/ 	.byte	0x0b, 0xcc, 0xee, 0x04, 0x73, 0x29, 0x8b, 0x6f, 0xf6, 0x53, 0x03, 0xf6, 0x23, 0xf6, 0xea, 0xda
        /* <DEDUP_REMOVED lines=125> */
	.type		mrg32k3aM2SubSeq,@object
	.size		mrg32k3aM2SubSeq,(mrg32k3aM1 - mrg32k3aM2SubSeq)
mrg32k3aM2SubSeq:
        /* <DEDUP_REMOVED lines=126> */
	.type		mrg32k3aM1,@object
	.size		mrg32k3aM1,(mrg32k3aM1Seq - mrg32k3aM1)
mrg32k3aM1:
        /* <DEDUP_REMOVED lines=144> */
	.type		mrg32k3aM1Seq,@object
	.size		mrg32k3aM1Seq,(mrg32k3aM2 - mrg32k3aM1Seq)
mrg32k3aM1Seq:
        /* <DEDUP_REMOVED lines=144> */
	.type		mrg32k3aM2,@object
	.size		mrg32k3aM2,(mrg32k3aM2Seq - mrg32k3aM2)
mrg32k3aM2:
        /* <DEDUP_REMOVED lines=144> */
	.type		mrg32k3aM2Seq,@object
	.size		mrg32k3aM2Seq,(precalc_xorwow_matrix - mrg32k3aM2Seq)
mrg32k3aM2Seq:
        /* <DEDUP_REMOVED lines=144> */
	.type		precalc_xorwow_matrix,@object
	.size		precalc_xorwow_matrix,(precalc_xorwow_offset_matrix - precalc_xorwow_matrix)
precalc_xorwow_matrix:
        /* <DEDUP_REMOVED lines=6400> */
	.type		precalc_xorwow_offset_matrix,@object
	.size		precalc_xorwow_offset_matrix,(.L_1 - precalc_xorwow_offset_matrix)
precalc_xorwow_offset_matrix:
        /* <DEDUP_REMOVED lines=6400> */
.L_1:


//--------------------- .nv.shared._Z16crossover_kerneliPaPiP17curandStateXORWOW --------------------------
	.section	.nv.shared._Z16crossover_kerneliPaPiP17curandStateXORWOW,"aw",@nobits
	.sectionflags	@""
	.align	16
	.zero		1024


//--------------------- .nv.shared.reserved.0     --------------------------
	.section	.nv.shared.reserved.0,"aw",@nobits
	.weak		__nv_reservedSMEM_offset_0_alias
	.size		__nv_reservedSMEM_offset_0_alias, 0, 64
	.other		__nv_reservedSMEM_offset_0_alias,@"STO_CUDA_RESERVED_SHARED STV_DEFAULT"
__nv_reservedSMEM_offset_0_alias:
	.zero		0
	.zero		64


//--------------------- .nv.shared._Z20select_elites_kernelPxPi --------------------------
	.section	.nv.shared._Z20select_elites_kernelPxPi,"aw",@nobits
	.sectionflags	@""
	.align	16
.nv.shared._Z20select_elites_kernelPxPi:
	.zero		7168


//--------------------- .nv.shared._Z11tabu_kerneliiPaPxP17curandStateXORWOW --------------------------
	.section	.nv.shared._Z11tabu_kerneliiPaPxP17curandStateXORWOW,"aw",@nobits
	.sectionflags	@""
	.align	16
.nv.shared._Z11tabu_kerneliiPaPxP17curandStateXORWOW:
	.zero		1088


//--------------------- .nv.shared._Z11init_kerneliPaP17curandStateXORWOWm --------------------------
	.section	.nv.shared._Z11init_kerneliPaP17curandStateXORWOWm,"aw",@nobits
	.sectionflags	@""
	.align	16
	.zero		1024


//--------------------- .nv.constant0._Z16crossover_kerneliPaPiP17curandStateXORWOW --------------------------
	.section	.nv.constant0._Z16crossover_kerneliPaPiP17curandStateXORWOW,"a",@progbits
	.sectionflags	@""
	.align	4
.nv.constant0._Z16crossover_kerneliPaPiP17curandStateXORWOW:
	.zero		928


//--------------------- .nv.constant0._Z20select_elites_kernelPxPi --------------------------
	.section	.nv.constant0._Z20select_elites_kernelPxPi,"a",@progbits
	.sectionflags	@""
	.align	4
.nv.constant0._Z20select_elites_kernelPxPi:
	.zero		912


//--------------------- .nv.constant0._Z11tabu_kerneliiPaPxP17curandStateXORWOW --------------------------
	.section	.nv.constant0._Z11tabu_kerneliiPaPxP17curandStateXORWOW,"a",@progbits
	.sectionflags	@""
	.align	4
.nv.constant0._Z11tabu_kerneliiPaPxP17curandStateXORWOW:
	.zero		928


//--------------------- .nv.constant0._Z11init_kerneliPaP17curandStateXORWOWm --------------------------
	.section	.nv.constant0._Z11init_kerneliPaP17curandStateXORWOWm,"a",@progbits
	.sectionflags	@""
	.align	4
.nv.constant0._Z11init_kerneliPaP17curandStateXORWOWm:
	.zero		928


//--------------------- SYMBOLS --------------------------

	.type		.nv.reservedSmem.offset0,@object
	.size		.nv.reservedSmem.offset0,0x4
	.type		.nv.reservedSmem.cap,@object
	.size		.nv.reservedSmem.cap,0x4
